// auto-generated by cutlass_sweep.gemm — config: {"arch": "sm_90", "cluster_m": 1, "cluster_n": 2, "dtype": "e5m2", "stages": 3, "tile_k": 32, "tile_m": 256, "tile_n": 64}
#include "cutlass/cutlass.h"
#include "cutlass/gemm/collective/collective_builder.hpp"
#include "cutlass/gemm/device/gemm_universal_adapter.h"
#include "cutlass/gemm/kernel/gemm_universal.hpp"
#include "cutlass/epilogue/collective/collective_builder.hpp"

using ElemA = cutlass::float_e5m2_t;
using ElemB = cutlass::float_e5m2_t;
using ElemCD = cutlass::float_e5m2_t;
using Acc  = float;
using TileShape    = cute::Shape<cute::_256, cute::_64, cute::_32>;
using ClusterShape = cute::Shape<cute::_1, cute::_2, cute::_1>;

using CollectiveEpilogue = typename cutlass::epilogue::collective::CollectiveBuilder<
    cutlass::arch::Sm90, cutlass::arch::OpClassTensorOp,
    TileShape, ClusterShape,
    cutlass::epilogue::collective::EpilogueTileAuto,
    Acc, Acc,
    ElemCD, cutlass::layout::RowMajor, 128 / cutlass::sizeof_bits<ElemCD>::value,
    ElemCD, cutlass::layout::RowMajor, 128 / cutlass::sizeof_bits<ElemCD>::value,
    cutlass::epilogue::collective::EpilogueScheduleAuto
  >::CollectiveOp;

using CollectiveMainloop = typename cutlass::gemm::collective::CollectiveBuilder<
    cutlass::arch::Sm90, cutlass::arch::OpClassTensorOp,
    ElemA, cutlass::layout::RowMajor, 128 / cutlass::sizeof_bits<ElemA>::value,
    ElemB, cutlass::layout::ColumnMajor, 128 / cutlass::sizeof_bits<ElemB>::value,
    Acc,
    TileShape, ClusterShape,
    cutlass::gemm::collective::StageCount<3>,
    cutlass::gemm::collective::KernelScheduleAuto
  >::CollectiveOp;

using GemmKernel = cutlass::gemm::kernel::GemmUniversal<
    cute::Shape<int,int,int,int>,
    CollectiveMainloop,
    CollectiveEpilogue
>;
using Gemm = cutlass::gemm::device::GemmUniversalAdapter<GemmKernel>;

// Force the device kernel symbol into the cubin without needing a host main.
auto* _anchor = &cutlass::device_kernel<GemmKernel>;


// ===== COMPILED SASS (sm_90a) =====

	.target	sm_90a

	.elftype	@"ET_EXEC"


//--------------------- .note.nv.tkinfo           --------------------------
	.section	.note.nv.tkinfo,"",@"SHT_NOTE"
	.sectionflags	@"SHF_NOTE_NV_TKINFO"
	.tkinfo
        /*0018*/ 	.word	0x00000002
        /*0030*/ 	.string	""
        /*0030*/ 	.string	"ptxas"
        /*0030*/ 	.string	"Cuda compilation tools, release 13.0, V13.0.88"
        /*0030*/ 	.string	"Build cuda_13.0.r13.0/compiler.36424714_0"
        /*0030*/ 	.string	"-arch sm_90a -m 64 "



//--------------------- .note.nv.cuinfo           --------------------------
	.section	.note.nv.cuinfo,"",@"SHT_NOTE"
	.sectionflags	@"SHF_NOTE_NV_CUINFO"
        /*0018*/ 	.short	0x0002
        /*001a*/ 	.short	0x005a
        /*001c*/ 	.short	0x0082
	.zero		2


//--------------------- .nv.info                  --------------------------
	.section	.nv.info,"",@"SHT_CUDA_INFO"
	.align	4


	//----- nvinfo : EIATTR_REGCOUNT
	.align		4
        /*0000*/ 	.byte	0x04, 0x2f
        /*0002*/ 	.short	(.L_12 - .L_11)
	.align		4
.L_11:
        /*0004*/ 	.word	index@(_ZN7cutlass13device_kernelINS_4gemm6kernel13GemmUniversalIN4cute5tupleIJiiiiEEENS1_10collective13CollectiveMmaINS1_37MainloopSm90TmaGmmaWarpSpecializedFP8ILi3ENS5_IJNS4_1CILi1EEENSA_ILi2EEESB_EEENS1_35KernelTmaWarpSpecializedCooperativeEEENS5_IJNSA_ILi256EEENSA_ILi64EEENSA_ILi32EEEEEENS_12float_e5m2_tENS5_IJlSB_lEEESK_SL_NS4_8TiledMMAINS4_8MMA_AtomIJNS4_4SM904GMMA30MMA_64x64x32_F32E5M2E5M2_SS_TNILNSP_7ScaleInE1ELSR_1EEEEEENS4_6LayoutINS5_IJSC_SB_SB_EEENS5_IJSB_NSA_ILi0EEESW_EEEEENS5_IJNS4_10UnderscoreESZ_SZ_EEEEENS4_23SM90_TMA_LOAD_MULTICASTENS4_14ComposedLayoutINS4_7SwizzleILi1ELi4ELi3EEENS4_18smem_ptr_flag_bitsILi8EEENSU_INS5_IJNSA_ILi8EEESI_EEENS5_IJSI_SB_EEEEEEEvNS4_8identityENS4_13SM90_TMA_LOADES1C_vS1D_EENS_8epilogue10collective6detail29Sm90TmaWarpSpecializedAdapterINS1H_15DefaultEpilogueISK_SL_SL_NS1G_6thread17LinearCombinationISK_Li1EffLNS1L_9ScaleType4KindE0ELNS_15FloatRoundStyleE2ESK_EENS1_15EpilogueDefaultEEEEEvvEEEEvNT_6ParamsE)
        /*0008*/ 	.word	0x000000a8


	//----- nvinfo : EIATTR_FRAME_SIZE
	.align		4
.L_12:
        /*000c*/ 	.byte	0x04, 0x11
        /*000e*/ 	.short	(.L_14 - .L_13)
	.align		4
.L_13:
        /*0010*/ 	.word	index@(_ZN7cutlass13device_kernelINS_4gemm6kernel13GemmUniversalIN4cute5tupleIJiiiiEEENS1_10collective13CollectiveMmaINS1_37MainloopSm90TmaGmmaWarpSpecializedFP8ILi3ENS5_IJNS4_1CILi1EEENSA_ILi2EEESB_EEENS1_35KernelTmaWarpSpecializedCooperativeEEENS5_IJNSA_ILi256EEENSA_ILi64EEENSA_ILi32EEEEEENS_12float_e5m2_tENS5_IJlSB_lEEESK_SL_NS4_8TiledMMAINS4_8MMA_AtomIJNS4_4SM904GMMA30MMA_64x64x32_F32E5M2E5M2_SS_TNILNSP_7ScaleInE1ELSR_1EEEEEENS4_6LayoutINS5_IJSC_SB_SB_EEENS5_IJSB_NSA_ILi0EEESW_EEEEENS5_IJNS4_10UnderscoreESZ_SZ_EEEEENS4_23SM90_TMA_LOAD_MULTICASTENS4_14ComposedLayoutINS4_7SwizzleILi1ELi4ELi3EEENS4_18smem_ptr_flag_bitsILi8EEENSU_INS5_IJNSA_ILi8EEESI_EEENS5_IJSI_SB_EEEEEEEvNS4_8identityENS4_13SM90_TMA_LOADES1C_vS1D_EENS_8epilogue10collective6detail29Sm90TmaWarpSpecializedAdapterINS1H_15DefaultEpilogueISK_SL_SL_NS1G_6thread17LinearCombinationISK_Li1EffLNS1L_9ScaleType4KindE0ELNS_15FloatRoundStyleE2ESK_EENS1_15EpilogueDefaultEEEEEvvEEEEvNT_6ParamsE)
        /*0014*/ 	.word	0x00000000


	//----- nvinfo : EIATTR_MIN_STACK_SIZE
	.align		4
.L_14:
        /*0018*/ 	.byte	0x04, 0x12
        /*001a*/ 	.short	(.L_16 - .L_15)
	.align		4
.L_15:
        /*001c*/ 	.word	index@(_ZN7cutlass13device_kernelINS_4gemm6kernel13GemmUniversalIN4cute5tupleIJiiiiEEENS1_10collective13CollectiveMmaINS1_37MainloopSm90TmaGmmaWarpSpecializedFP8ILi3ENS5_IJNS4_1CILi1EEENSA_ILi2EEESB_EEENS1_35KernelTmaWarpSpecializedCooperativeEEENS5_IJNSA_ILi256EEENSA_ILi64EEENSA_ILi32EEEEEENS_12float_e5m2_tENS5_IJlSB_lEEESK_SL_NS4_8TiledMMAINS4_8MMA_AtomIJNS4_4SM904GMMA30MMA_64x64x32_F32E5M2E5M2_SS_TNILNSP_7ScaleInE1ELSR_1EEEEEENS4_6LayoutINS5_IJSC_SB_SB_EEENS5_IJSB_NSA_ILi0EEESW_EEEEENS5_IJNS4_10UnderscoreESZ_SZ_EEEEENS4_23SM90_TMA_LOAD_MULTICASTENS4_14ComposedLayoutINS4_7SwizzleILi1ELi4ELi3EEENS4_18smem_ptr_flag_bitsILi8EEENSU_INS5_IJNSA_ILi8EEESI_EEENS5_IJSI_SB_EEEEEEEvNS4_8identityENS4_13SM90_TMA_LOADES1C_vS1D_EENS_8epilogue10collective6detail29Sm90TmaWarpSpecializedAdapterINS1H_15DefaultEpilogueISK_SL_SL_NS1G_6thread17LinearCombinationISK_Li1EffLNS1L_9ScaleType4KindE0ELNS_15FloatRoundStyleE2ESK_EENS1_15EpilogueDefaultEEEEEvvEEEEvNT_6ParamsE)
        /*0020*/ 	.word	0x00000000
.L_16:


//--------------------- .nv.compat                --------------------------
	.section	.nv.compat,"",@"SHT_CUDA_COMPAT_INFO"
	.align	4
        /*0000*/ 	.byte	0x02, 0x09, 0x01, 0x00, 0x02, 0x02, 0x04, 0x00, 0x02, 0x05, 0x05, 0x00, 0x03, 0x07, 0x01, 0x01
        /*0010*/ 	.byte	0x02, 0x03, 0x01, 0x00, 0x02, 0x06, 0x01, 0x00, 0x04, 0x0b, 0x08, 0x00, 0x00, 0x00, 0x00, 0x00
        /*0020*/ 	.byte	0x00, 0x00, 0x00, 0x00


//--------------------- .nv.info._ZN7cutlass13device_kernelINS_4gemm6kernel13GemmUniversalIN4cute5tupleIJiiiiEEENS1_10collective13CollectiveMmaINS1_37MainloopSm90TmaGmmaWarpSpecializedFP8ILi3ENS5_IJNS4_1CILi1EEENSA_ILi2EEESB_EEENS1_35KernelTmaWarpSpecializedCooperativeEEENS5_IJNSA_ILi256EEENSA_ILi64EEENSA_ILi32EEEEEENS_12float_e5m2_tENS5_IJlSB_lEEESK_SL_NS4_8TiledMMAINS4_8MMA_AtomIJNS4_4SM904GMMA30MMA_64x64x32_F32E5M2E5M2_SS_TNILNSP_7ScaleInE1ELSR_1EEEEEENS4_6LayoutINS5_IJSC_SB_SB_EEENS5_IJSB_NSA_ILi0EEESW_EEEEENS5_IJNS4_10UnderscoreESZ_SZ_EEEEENS4_23SM90_TMA_LOAD_MULTICASTENS4_14ComposedLayoutINS4_7SwizzleILi1ELi4ELi3EEENS4_18smem_ptr_flag_bitsILi8EEENSU_INS5_IJNSA_ILi8EEESI_EEENS5_IJSI_SB_EEEEEEEvNS4_8identityENS4_13SM90_TMA_LOADES1C_vS1D_EENS_8epilogue10collective6detail29Sm90TmaWarpSpecializedAdapterINS1H_15DefaultEpilogueISK_SL_SL_NS1G_6thread17LinearCombinationISK_Li1EffLNS1L_9ScaleType4KindE0ELNS_15FloatRoundStyleE2ESK_EENS1_15EpilogueDefaultEEEEEvvEEEEvNT_6ParamsE --------------------------
	.section	.nv.info._ZN7cutlass13device_kernelINS_4gemm6kernel13GemmUniversalIN4cute5tupleIJiiiiEEENS1_10collective13CollectiveMmaINS1_37MainloopSm90TmaGmmaWarpSpecializedFP8ILi3ENS5_IJNS4_1CILi1EEENSA_ILi2EEESB_EEENS1_35KernelTmaWarpSpecializedCooperativeEEENS5_IJNSA_ILi256EEENSA_ILi64EEENSA_ILi32EEEEEENS_12float_e5m2_tENS5_IJlSB_lEEESK_SL_NS4_8TiledMMAINS4_8MMA_AtomIJNS4_4SM904GMMA30MMA_64x64x32_F32E5M2E5M2_SS_TNILNSP_7ScaleInE1ELSR_1EEEEEENS4_6LayoutINS5_IJSC_SB_SB_EEENS5_IJSB_NSA_ILi0EEESW_EEEEENS5_IJNS4_10UnderscoreESZ_SZ_EEEEENS4_23SM90_TMA_LOAD_MULTICASTENS4_14ComposedLayoutINS4_7SwizzleILi1ELi4ELi3EEENS4_18smem_ptr_flag_bitsILi8EEENSU_INS5_IJNSA_ILi8EEESI_EEENS5_IJSI_SB_EEEEEEEvNS4_8identityENS4_13SM90_TMA_LOADES1C_vS1D_EENS_8epilogue10collective6detail29Sm90TmaWarpSpecializedAdapterINS1H_15DefaultEpilogueISK_SL_SL_NS1G_6thread17LinearCombinationISK_Li1EffLNS1L_9ScaleType4KindE0ELNS_15FloatRoundStyleE2ESK_EENS1_15EpilogueDefaultEEEEEvvEEEEvNT_6ParamsE,"",@"SHT_CUDA_INFO"
	.sectionflags	@""
	.align	4


	//----- nvinfo : EIATTR_CUDA_API_VERSION
	.align		4
        /*0000*/ 	.byte	0x04, 0x37
        /*0002*/ 	.short	(.L_18 - .L_17)
.L_17:
        /*0004*/ 	.word	0x00000082


	//----- nvinfo : EIATTR_KPARAM_INFO
	.align		4
.L_18:
        /*0008*/ 	.byte	0x04, 0x17
        /*000a*/ 	.short	(.L_20 - .L_19)
.L_19:
        /*000c*/ 	.word	0x00000000
        /*0010*/ 	.short	0x0000
        /*0012*/ 	.short	0x0070
        /*0014*/ 	.byte	0x00, 0xf0, 0x01, 0x10


	//----- nvinfo : EIATTR_SPARSE_MMA_MASK
	.align		4
.L_20:
        /*0018*/ 	.byte	0x03, 0x50
        /*001a*/ 	.short	0x0000


	//----- nvinfo : EIATTR_MAXREG_COUNT
	.align		4
        /*001c*/ 	.byte	0x03, 0x1b
        /*001e*/ 	.short	0x00a8


	//----- nvinfo : EIATTR_NUM_BARRIERS
	.align		4
        /*0020*/ 	.byte	0x02, 0x4c
        /*0022*/ 	.byte	0x01
	.zero		1


	//----- nvinfo : EIATTR_MERCURY_ISA_VERSION
	.align		4
        /*0024*/ 	.byte	0x03, 0x5f
        /*0026*/ 	.short	0x0101


	//----- nvinfo : EIATTR_INT_WARP_WIDE_INSTR_OFFSETS
	.align		4
        /*0028*/ 	.byte	0x04, 0x31
        /*002a*/ 	.short	(.L_22 - .L_21)


	//   ....[0]....
.L_21:
        /*002c*/ 	.word	0x00000420


	//   ....[1]....
        /*0030*/ 	.word	0x00000440


	//   ....[2]....
        /*0034*/ 	.word	0x00000610


	//----- nvinfo : EIATTR_COOP_GROUP_MASK_REGIDS
	.align		4
.L_22:
        /*0038*/ 	.byte	0x04, 0x29
        /*003a*/ 	.short	(.L_24 - .L_23)


	//   ....[0]....
.L_23:
        /*003c*/ 	.word	0xffffffff


	//   ....[1]....
        /*0040*/ 	.word	0xffffffff


	//   ....[2]....
        /*0044*/ 	.word	0xffffffff


	//   ....[3]....
        /*0048*/ 	.word	0xffffffff


	//   ....[4]....
        /*004c*/ 	.word	0xffffffff


	//   ....[5]....
        /*0050*/ 	.word	0xffffffff


	//----- nvinfo : EIATTR_COOP_GROUP_INSTR_OFFSETS
	.align		4
.L_24:
        /*0054*/ 	.byte	0x04, 0x28
        /*0056*/ 	.short	(.L_26 - .L_25)


	//   ....[0]....
.L_25:
        /*0058*/ 	.word	0x00000060


	//   ....[1]....
        /*005c*/ 	.word	0x00000070


	//   ....[2]....
        /*0060*/ 	.word	0x00000130


	//   ....[3]....
        /*0064*/ 	.word	0x000002a0


	//   ....[4]....
        /*0068*/ 	.word	0x00000750


	//   ....[5]....
        /*006c*/ 	.word	0x000011d0


	//----- nvinfo : EIATTR_REG_RECONFIG
	.align		4
.L_26:
        /*0070*/ 	.byte	0x01, 0x54
	.zero		2


	//----- nvinfo : EIATTR_MBARRIER_INSTR_OFFSETS
	.align		4
        /*0074*/ 	.byte	0x04, 0x39
        /*0076*/ 	.short	(.L_28 - .L_27)


	//   ....[0]....
.L_27:
        /*0078*/ 	.word	0x00000230
        /*007c*/ 	.word	0x000000ff
        /*0080*/ 	.word	0x00000000
        /*0084*/ 	.short	0x0100
        /*0086*/ 	.byte	0x08
	.zero		1


	//   ....[1]....
        /*0088*/ 	.word	0x00000240
        /*008c*/ 	.word	0x000000ff
        /*0090*/ 	.word	0x00000018
        /*0094*/ 	.short	0x0100
        /*0096*/ 	.byte	0x08
	.zero		1


	//   ....[2]....
        /*0098*/ 	.word	0x00000250
        /*009c*/ 	.word	0x000000ff
        /*00a0*/ 	.word	0x00000008
        /*00a4*/ 	.short	0x0100
        /*00a6*/ 	.byte	0x08
	.zero		1


	//   ....[3]....
        /*00a8*/ 	.word	0x00000260
        /*00ac*/ 	.word	0x000000ff
        /*00b0*/ 	.word	0x00000020
        /*00b4*/ 	.short	0x0100
        /*00b6*/ 	.byte	0x08
	.zero		1


	//   ....[4]....
        /*00b8*/ 	.word	0x00000270
        /*00bc*/ 	.word	0x000000ff
        /*00c0*/ 	.word	0x00000010
        /*00c4*/ 	.short	0x0100
        /*00c6*/ 	.byte	0x08
	.zero		1


	//   ....[5]....
        /*00c8*/ 	.word	0x00000280
        /*00cc*/ 	.word	0x000000ff
        /*00d0*/ 	.word	0x00000028
        /*00d4*/ 	.short	0x0100
        /*00d6*/ 	.byte	0x08
	.zero		1


	//   ....[6]....
        /*00d8*/ 	.word	0x000006b0
        /*00dc*/ 	.word	0x000000ff
        /*00e0*/ 	.word	0x00000040
        /*00e4*/ 	.short	0x0100
        /*00e6*/ 	.byte	0x06
	.zero		1


	//   ....[7]....
        /*00e8*/ 	.word	0x00000700
        /*00ec*/ 	.word	0x000000ff
        /*00f0*/ 	.word	0x00000048
        /*00f4*/ 	.short	0x0100
        /*00f6*/ 	.byte	0x06
	.zero		1


	//   ....[8]....
        /*00f8*/ 	.word	0x000016f0
        /*00fc*/ 	.word	0x000000ff
        /*0100*/ 	.word	0x00000000
        /*0104*/ 	.short	0x010a
        /*0106*/ 	.byte	0x07
	.zero		1


	//   ....[9]....
        /*0108*/ 	.word	0x00001750
        /*010c*/ 	.word	0x000000ff
        /*0110*/ 	.word	0x00000000
        /*0114*/ 	.short	0x010a
        /*0116*/ 	.byte	0x07
	.zero		1


	//   ....[10]....
        /*0118*/ 	.word	0x00002050
        /*011c*/ 	.word	0x000000ff
        /*0120*/ 	.word	0x00000000
        /*0124*/ 	.short	0x010a
        /*0126*/ 	.byte	0x0c
	.zero		1


	//   ....[11]....
        /*0128*/ 	.word	0x00002090
        /*012c*/ 	.word	0x000000ff
        /*0130*/ 	.word	0x00000000
        /*0134*/ 	.short	0x010a
        /*0136*/ 	.byte	0x0c
	.zero		1


	//   ....[12]....
        /*0138*/ 	.word	0x000026b0
        /*013c*/ 	.word	0x0000000e
        /*0140*/ 	.word	0x00000000
        /*0144*/ 	.short	0x0101
        /*0146*/ 	.byte	0x3f
	.zero		1


	//   ....[13]....
        /*0148*/ 	.word	0x00002d30
        /*014c*/ 	.word	0x0000000b
        /*0150*/ 	.word	0x00000000
        /*0154*/ 	.short	0x0101
        /*0156*/ 	.byte	0x3f
	.zero		1


	//   ....[14]....
        /*0158*/ 	.word	0x000087b0
        /*015c*/ 	.word	0x00000012
        /*0160*/ 	.word	0x00000018
        /*0164*/ 	.short	0x010a
        /*0166*/ 	.byte	0x3f
	.zero		1


	//   ....[15]....
        /*0168*/ 	.word	0x00008b30
        /*016c*/ 	.word	0x00000008
        /*0170*/ 	.word	0x00000048
        /*0174*/ 	.short	0x0101
        /*0176*/ 	.byte	0x3f
	.zero		1


	//   ....[16]....
        /*0178*/ 	.word	0x00009250
        /*017c*/ 	.word	0x00000004
        /*0180*/ 	.word	0x00000000
        /*0184*/ 	.short	0x010a
        /*0186*/ 	.byte	0x3f
	.zero		1


	//   ....[17]....
        /*0188*/ 	.word	0x000092d0
        /*018c*/ 	.word	0x00000006
        /*0190*/ 	.word	0x00000000
        /*0194*/ 	.short	0x010a
        /*0196*/ 	.byte	0x3f
	.zero		1


	//   ....[18]....
        /*0198*/ 	.word	0x00009360
        /*019c*/ 	.word	0x00000003
        /*01a0*/ 	.word	0x00000000
        /*01a4*/ 	.short	0x010a
        /*01a6*/ 	.byte	0x3f
	.zero		1


	//   ....[19]....
        /*01a8*/ 	.word	0x000093d0
        /*01ac*/ 	.word	0x0000000c
        /*01b0*/ 	.word	0x00000000
        /*01b4*/ 	.short	0x010a
        /*01b6*/ 	.byte	0x3f
	.zero		1


	//   ....[20]....
        /*01b8*/ 	.word	0x00009430
        /*01bc*/ 	.word	0x0000000e
        /*01c0*/ 	.word	0x00000000
        /*01c4*/ 	.short	0x010a
        /*01c6*/ 	.byte	0x3f
	.zero		1


	//   ....[21]....
        /*01c8*/ 	.word	0x00009500
        /*01cc*/ 	.word	0x00000012
        /*01d0*/ 	.word	0x00000018
        /*01d4*/ 	.short	0x010a
        /*01d6*/ 	.byte	0x3f
	.zero		1


	//   ....[22]....
        /*01d8*/ 	.word	0x000095d0
        /*01dc*/ 	.word	0x00000004
        /*01e0*/ 	.word	0x00000000
        /*01e4*/ 	.short	0x010a
        /*01e6*/ 	.byte	0x3f
	.zero		1


	//   ....[23]....
        /*01e8*/ 	.word	0x00009620
        /*01ec*/ 	.word	0x00000006
        /*01f0*/ 	.word	0x00000000
        /*01f4*/ 	.short	0x010a
        /*01f6*/ 	.byte	0x3f
	.zero		1


	//----- nvinfo : EIATTR_NUM_MBARRIERS
	.align		4
.L_28:
        /*01f8*/ 	.byte	0x03, 0x38
        /*01fa*/ 	.short	0x0008


	//----- nvinfo : EIATTR_EXIT_INSTR_OFFSETS
	.align		4
        /*01fc*/ 	.byte	0x04, 0x1c
        /*01fe*/ 	.short	(.L_30 - .L_29)


	//   ....[0]....
.L_29:
        /*0200*/ 	.word	0x000008b0


	//   ....[1]....
        /*0204*/ 	.word	0x000010a0


	//   ....[2]....
        /*0208*/ 	.word	0x00007ed0


	//   ....[3]....
        /*020c*/ 	.word	0x00008430


	//   ....[4]....
        /*0210*/ 	.word	0x000093b0


	//----- nvinfo : EIATTR_MAX_THREADS
	.align		4
.L_30:
        /*0214*/ 	.byte	0x04, 0x05
        /*0216*/ 	.short	(.L_32 - .L_31)
.L_31:
        /*0218*/ 	.word	0x00000180
        /*021c*/ 	.word	0x00000001
        /*0220*/ 	.word	0x00000001


	//----- nvinfo : EIATTR_CRS_STACK_SIZE
	.align		4
.L_32:
        /*0224*/ 	.byte	0x04, 0x1e
        /*0226*/ 	.short	(.L_34 - .L_33)
.L_33:
        /*0228*/ 	.word	0x00000000


	//----- nvinfo : EIATTR_CBANK_PARAM_SIZE
	.align		4
.L_34:
        /*022c*/ 	.byte	0x03, 0x19
        /*022e*/ 	.short	0x0470


	//----- nvinfo : EIATTR_PARAM_CBANK
	.align		4
        /*0230*/ 	.byte	0x04, 0x0a
        /*0232*/ 	.short	(.L_36 - .L_35)
	.align		4
.L_35:
        /*0234*/ 	.word	index@(.nv.constant0._ZN7cutlass13device_kernelINS_4gemm6kernel13GemmUniversalIN4cute5tupleIJiiiiEEENS1_10collective13CollectiveMmaINS1_37MainloopSm90TmaGmmaWarpSpecializedFP8ILi3ENS5_IJNS4_1CILi1EEENSA_ILi2EEESB_EEENS1_35KernelTmaWarpSpecializedCooperativeEEENS5_IJNSA_ILi256EEENSA_ILi64EEENSA_ILi32EEEEEENS_12float_e5m2_tENS5_IJlSB_lEEESK_SL_NS4_8TiledMMAINS4_8MMA_AtomIJNS4_4SM904GMMA30MMA_64x64x32_F32E5M2E5M2_SS_TNILNSP_7ScaleInE1ELSR_1EEEEEENS4_6LayoutINS5_IJSC_SB_SB_EEENS5_IJSB_NSA_ILi0EEESW_EEEEENS5_IJNS4_10UnderscoreESZ_SZ_EEEEENS4_23SM90_TMA_LOAD_MULTICASTENS4_14ComposedLayoutINS4_7SwizzleILi1ELi4ELi3EEENS4_18smem_ptr_flag_bitsILi8EEENSU_INS5_IJNSA_ILi8EEESI_EEENS5_IJSI_SB_EEEEEEEvNS4_8identityENS4_13SM90_TMA_LOADES1C_vS1D_EENS_8epilogue10collective6detail29Sm90TmaWarpSpecializedAdapterINS1H_15DefaultEpilogueISK_SL_SL_NS1G_6thread17LinearCombinationISK_Li1EffLNS1L_9ScaleType4KindE0ELNS_15FloatRoundStyleE2ESK_EENS1_15EpilogueDefaultEEEEEvvEEEEvNT_6ParamsE)
        /*0238*/ 	.short	0x0210
        /*023a*/ 	.short	0x0470


	//----- nvinfo : EIATTR_SW_WAR
	.align		4
.L_36:
        /*023c*/ 	.byte	0x04, 0x36
        /*023e*/ 	.short	(.L_38 - .L_37)
.L_37:
        /*0240*/ 	.word	0x00000008
.L_38:


//--------------------- .nv.callgraph             --------------------------
	.section	.nv.callgraph,"",@"SHT_CUDA_CALLGRAPH"
	.align	4
	.sectionentsize	8
	.align		4
        /*0000*/ 	.word	0x00000000
	.align		4
        /*0004*/ 	.word	0xffffffff
	.align		4
        /*0008*/ 	.word	0x00000000
	.align		4
        /*000c*/ 	.word	0xfffffffe
	.align		4
        /*0010*/ 	.word	0x00000000
	.align		4
        /*0014*/ 	.word	0xfffffffd
	.align		4
        /*0018*/ 	.word	0x00000000
	.align		4
        /*001c*/ 	.word	0xfffffffc


//--------------------- .nv.constant4             --------------------------
	.section	.nv.constant4,"a",@progbits
	.align	8
	.align		8
.nv.constant4:
        /*0000*/ 	.dword	_ZN39_INTERNAL_563e7301_4_k_cu_3ba73a63_45094cuda3std3__45__cpo5beginE
	.align		8
        /*0008*/ 	.dword	_ZN39_INTERNAL_563e7301_4_k_cu_3ba73a63_45094cuda3std3__45__cpo3endE
	.align		8
        /*0010*/ 	.dword	_ZN39_INTERNAL_563e7301_4_k_cu_3ba73a63_45094cuda3std3__45__cpo6cbeginE
	.align		8
        /*0018*/ 	.dword	_ZN39_INTERNAL_563e7301_4_k_cu_3ba73a63_45094cuda3std3__45__cpo4cendE
	.align		8
        /*0020*/ 	.dword	_ZN39_INTERNAL_563e7301_4_k_cu_3ba73a63_45094cuda3std3__441_GLOBAL__N__563e7301_4_k_cu_3ba73a63_45096ignoreE
	.align		8
        /*0028*/ 	.dword	_ZN39_INTERNAL_563e7301_4_k_cu_3ba73a63_45094cuda3std3__419piecewise_constructE
	.align		8
        /*0030*/ 	.dword	_ZN39_INTERNAL_563e7301_4_k_cu_3ba73a63_45094cuda3std3__48in_placeE
	.align		8
        /*0038*/ 	.dword	_ZN39_INTERNAL_563e7301_4_k_cu_3ba73a63_45094cuda3std6ranges3__45__cpo4swapE
	.align		8
        /*0040*/ 	.dword	_ZN39_INTERNAL_563e7301_4_k_cu_3ba73a63_45094cuda3std6ranges3__45__cpo9iter_moveE
	.align		8
        /*0048*/ 	.dword	_ZN39_INTERNAL_563e7301_4_k_cu_3ba73a63_45094cute7productE
	.align		8
        /*0050*/ 	.dword	_ZN39_INTERNAL_563e7301_4_k_cu_3ba73a63_45094cute1_E


//--------------------- .text._ZN7cutlass13device_kernelINS_4gemm6kernel13GemmUniversalIN4cute5tupleIJiiiiEEENS1_10collective13CollectiveMmaINS1_37MainloopSm90TmaGmmaWarpSpecializedFP8ILi3ENS5_IJNS4_1CILi1EEENSA_ILi2EEESB_EEENS1_35KernelTmaWarpSpecializedCooperativeEEENS5_IJNSA_ILi256EEENSA_ILi64EEENSA_ILi32EEEEEENS_12float_e5m2_tENS5_IJlSB_lEEESK_SL_NS4_8TiledMMAINS4_8MMA_AtomIJNS4_4SM904GMMA30MMA_64x64x32_F32E5M2E5M2_SS_TNILNSP_7ScaleInE1ELSR_1EEEEEENS4_6LayoutINS5_IJSC_SB_SB_EEENS5_IJSB_NSA_ILi0EEESW_EEEEENS5_IJNS4_10UnderscoreESZ_SZ_EEEEENS4_23SM90_TMA_LOAD_MULTICASTENS4_14ComposedLayoutINS4_7SwizzleILi1ELi4ELi3EEENS4_18smem_ptr_flag_bitsILi8EEENSU_INS5_IJNSA_ILi8EEESI_EEENS5_IJSI_SB_EEEEEEEvNS4_8identityENS4_13SM90_TMA_LOADES1C_vS1D_EENS_8epilogue10collective6detail29Sm90TmaWarpSpecializedAdapterINS1H_15DefaultEpilogueISK_SL_SL_NS1G_6thread17LinearCombinationISK_Li1EffLNS1L_9ScaleType4KindE0ELNS_15FloatRoundStyleE2ESK_EENS1_15EpilogueDefaultEEEEEvvEEEEvNT_6ParamsE --------------------------
	.section	.text._ZN7cutlass13device_kernelINS_4gemm6kernel13GemmUniversalIN4cute5tupleIJiiiiEEENS1_10collective13CollectiveMmaINS1_37MainloopSm90TmaGmmaWarpSpecializedFP8ILi3ENS5_IJNS4_1CILi1EEENSA_ILi2EEESB_EEENS1_35KernelTmaWarpSpecializedCooperativeEEENS5_IJNSA_ILi256EEENSA_ILi64EEENSA_ILi32EEEEEENS_12float_e5m2_tENS5_IJlSB_lEEESK_SL_NS4_8TiledMMAINS4_8MMA_AtomIJNS4_4SM904GMMA30MMA_64x64x32_F32E5M2E5M2_SS_TNILNSP_7ScaleInE1ELSR_1EEEEEENS4_6LayoutINS5_IJSC_SB_SB_EEENS5_IJSB_NSA_ILi0EEESW_EEEEENS5_IJNS4_10UnderscoreESZ_SZ_EEEEENS4_23SM90_TMA_LOAD_MULTICASTENS4_14ComposedLayoutINS4_7SwizzleILi1ELi4ELi3EEENS4_18smem_ptr_flag_bitsILi8EEENSU_INS5_IJNSA_ILi8EEESI_EEENS5_IJSI_SB_EEEEEEEvNS4_8identityENS4_13SM90_TMA_LOADES1C_vS1D_EENS_8epilogue10collective6detail29Sm90TmaWarpSpecializedAdapterINS1H_15DefaultEpilogueISK_SL_SL_NS1G_6thread17LinearCombinationISK_Li1EffLNS1L_9ScaleType4KindE0ELNS_15FloatRoundStyleE2ESK_EENS1_15EpilogueDefaultEEEEEvvEEEEvNT_6ParamsE,"ax",@progbits
	.align	128
.text._ZN7cutlass13device_kernelINS_4gemm6kernel13GemmUniversalIN4cute5tupleIJiiiiEEENS1_10collective13CollectiveMmaINS1_37MainloopSm90TmaGmmaWarpSpecializedFP8ILi3ENS5_IJNS4_1CILi1EEENSA_ILi2EEESB_EEENS1_35KernelTmaWarpSpecializedCooperativeEEENS5_IJNSA_ILi256EEENSA_ILi64EEENSA_ILi32EEEEEENS_12float_e5m2_tENS5_IJlSB_lEEESK_SL_NS4_8TiledMMAINS4_8MMA_AtomIJNS4_4SM904GMMA30MMA_64x64x32_F32E5M2E5M2_SS_TNILNSP_7ScaleInE1ELSR_1EEEEEENS4_6LayoutINS5_IJSC_SB_SB_EEENS5_IJSB_NSA_ILi0EEESW_EEEEENS5_IJNS4_10UnderscoreESZ_SZ_EEEEENS4_23SM90_TMA_LOAD_MULTICASTENS4_14ComposedLayoutINS4_7SwizzleILi1ELi4ELi3EEENS4_18smem_ptr_flag_bitsILi8EEENSU_INS5_IJNSA_ILi8EEESI_EEENS5_IJSI_SB_EEEEEEEvNS4_8identityENS4_13SM90_TMA_LOADES1C_vS1D_EENS_8epilogue10collective6detail29Sm90TmaWarpSpecializedAdapterINS1H_15DefaultEpilogueISK_SL_SL_NS1G_6thread17LinearCombinationISK_Li1EffLNS1L_9ScaleType4KindE0ELNS_15FloatRoundStyleE2ESK_EENS1_15EpilogueDefaultEEEEEvvEEEEvNT_6ParamsE:
        .type           _ZN7cutlass13device_kernelINS_4gemm6kernel13GemmUniversalIN4cute5tupleIJiiiiEEENS1_10collective13CollectiveMmaINS1_37MainloopSm90TmaGmmaWarpSpecializedFP8ILi3ENS5_IJNS4_1CILi1EEENSA_ILi2EEESB_EEENS1_35KernelTmaWarpSpecializedCooperativeEEENS5_IJNSA_ILi256EEENSA_ILi64EEENSA_ILi32EEEEEENS_12float_e5m2_tENS5_IJlSB_lEEESK_SL_NS4_8TiledMMAINS4_8MMA_AtomIJNS4_4SM904GMMA30MMA_64x64x32_F32E5M2E5M2_SS_TNILNSP_7ScaleInE1ELSR_1EEEEEENS4_6LayoutINS5_IJSC_SB_SB_EEENS5_IJSB_NSA_ILi0EEESW_EEEEENS5_IJNS4_10UnderscoreESZ_SZ_EEEEENS4_23SM90_TMA_LOAD_MULTICASTENS4_14ComposedLayoutINS4_7SwizzleILi1ELi4ELi3EEENS4_18smem_ptr_flag_bitsILi8EEENSU_INS5_IJNSA_ILi8EEESI_EEENS5_IJSI_SB_EEEEEEEvNS4_8identityENS4_13SM90_TMA_LOADES1C_vS1D_EENS_8epilogue10collective6detail29Sm90TmaWarpSpecializedAdapterINS1H_15DefaultEpilogueISK_SL_SL_NS1G_6thread17LinearCombinationISK_Li1EffLNS1L_9ScaleType4KindE0ELNS_15FloatRoundStyleE2ESK_EENS1_15EpilogueDefaultEEEEEvvEEEEvNT_6ParamsE,@function
        .size           _ZN7cutlass13device_kernelINS_4gemm6kernel13GemmUniversalIN4cute5tupleIJiiiiEEENS1_10collective13CollectiveMmaINS1_37MainloopSm90TmaGmmaWarpSpecializedFP8ILi3ENS5_IJNS4_1CILi1EEENSA_ILi2EEESB_EEENS1_35KernelTmaWarpSpecializedCooperativeEEENS5_IJNSA_ILi256EEENSA_ILi64EEENSA_ILi32EEEEEENS_12float_e5m2_tENS5_IJlSB_lEEESK_SL_NS4_8TiledMMAINS4_8MMA_AtomIJNS4_4SM904GMMA30MMA_64x64x32_F32E5M2E5M2_SS_TNILNSP_7ScaleInE1ELSR_1EEEEEENS4_6LayoutINS5_IJSC_SB_SB_EEENS5_IJSB_NSA_ILi0EEESW_EEEEENS5_IJNS4_10UnderscoreESZ_SZ_EEEEENS4_23SM90_TMA_LOAD_MULTICASTENS4_14ComposedLayoutINS4_7SwizzleILi1ELi4ELi3EEENS4_18smem_ptr_flag_bitsILi8EEENSU_INS5_IJNSA_ILi8EEESI_EEENS5_IJSI_SB_EEEEEEEvNS4_8identityENS4_13SM90_TMA_LOADES1C_vS1D_EENS_8epilogue10collective6detail29Sm90TmaWarpSpecializedAdapterINS1H_15DefaultEpilogueISK_SL_SL_NS1G_6thread17LinearCombinationISK_Li1EffLNS1L_9ScaleType4KindE0ELNS_15FloatRoundStyleE2ESK_EENS1_15EpilogueDefaultEEEEEvvEEEEvNT_6ParamsE,(.L_x_204 - _ZN7cutlass13device_kernelINS_4gemm6kernel13GemmUniversalIN4cute5tupleIJiiiiEEENS1_10collective13CollectiveMmaINS1_37MainloopSm90TmaGmmaWarpSpecializedFP8ILi3ENS5_IJNS4_1CILi1EEENSA_ILi2EEESB_EEENS1_35KernelTmaWarpSpecializedCooperativeEEENS5_IJNSA_ILi256EEENSA_ILi64EEENSA_ILi32EEEEEENS_12float_e5m2_tENS5_IJlSB_lEEESK_SL_NS4_8TiledMMAINS4_8MMA_AtomIJNS4_4SM904GMMA30MMA_64x64x32_F32E5M2E5M2_SS_TNILNSP_7ScaleInE1ELSR_1EEEEEENS4_6LayoutINS5_IJSC_SB_SB_EEENS5_IJSB_NSA_ILi0EEESW_EEEEENS5_IJNS4_10UnderscoreESZ_SZ_EEEEENS4_23SM90_TMA_LOAD_MULTICASTENS4_14ComposedLayoutINS4_7SwizzleILi1ELi4ELi3EEENS4_18smem_ptr_flag_bitsILi8EEENSU_INS5_IJNSA_ILi8EEESI_EEENS5_IJSI_SB_EEEEEEEvNS4_8identityENS4_13SM90_TMA_LOADES1C_vS1D_EENS_8epilogue10collective6detail29Sm90TmaWarpSpecializedAdapterINS1H_15DefaultEpilogueISK_SL_SL_NS1G_6thread17LinearCombinationISK_Li1EffLNS1L_9ScaleType4KindE0ELNS_15FloatRoundStyleE2ESK_EENS1_15EpilogueDefaultEEEEEvvEEEEvNT_6ParamsE)
        .other          _ZN7cutlass13device_kernelINS_4gemm6kernel13GemmUniversalIN4cute5tupleIJiiiiEEENS1_10collective13CollectiveMmaINS1_37MainloopSm90TmaGmmaWarpSpecializedFP8ILi3ENS5_IJNS4_1CILi1EEENSA_ILi2EEESB_EEENS1_35KernelTmaWarpSpecializedCooperativeEEENS5_IJNSA_ILi256EEENSA_ILi64EEENSA_ILi32EEEEEENS_12float_e5m2_tENS5_IJlSB_lEEESK_SL_NS4_8TiledMMAINS4_8MMA_AtomIJNS4_4SM904GMMA30MMA_64x64x32_F32E5M2E5M2_SS_TNILNSP_7ScaleInE1ELSR_1EEEEEENS4_6LayoutINS5_IJSC_SB_SB_EEENS5_IJSB_NSA_ILi0EEESW_EEEEENS5_IJNS4_10UnderscoreESZ_SZ_EEEEENS4_23SM90_TMA_LOAD_MULTICASTENS4_14ComposedLayoutINS4_7SwizzleILi1ELi4ELi3EEENS4_18smem_ptr_flag_bitsILi8EEENSU_INS5_IJNSA_ILi8EEESI_EEENS5_IJSI_SB_EEEEEEEvNS4_8identityENS4_13SM90_TMA_LOADES1C_vS1D_EENS_8epilogue10collective6detail29Sm90TmaWarpSpecializedAdapterINS1H_15DefaultEpilogueISK_SL_SL_NS1G_6thread17LinearCombinationISK_Li1EffLNS1L_9ScaleType4KindE0ELNS_15FloatRoundStyleE2ESK_EENS1_15EpilogueDefaultEEEEEvvEEEEvNT_6ParamsE,@"STO_CUDA_ENTRY STV_DEFAULT"
_ZN7cutlass13device_kernelINS_4gemm6kernel13GemmUniversalIN4cute5tupleIJiiiiEEENS1_10collective13CollectiveMmaINS1_37MainloopSm90TmaGmmaWarpSpecializedFP8ILi3ENS5_IJNS4_1CILi1EEENSA_ILi2EEESB_EEENS1_35KernelTmaWarpSpecializedCooperativeEEENS5_IJNSA_ILi256EEENSA_ILi64EEENSA_ILi32EEEEEENS_12float_e5m2_tENS5_IJlSB_lEEESK_SL_NS4_8TiledMMAINS4_8MMA_AtomIJNS4_4SM904GMMA30MMA_64x64x32_F32E5M2E5M2_SS_TNILNSP_7ScaleInE1ELSR_1EEEEEENS4_6LayoutINS5_IJSC_SB_SB_EEENS5_IJSB_NSA_ILi0EEESW_EEEEENS5_IJNS4_10UnderscoreESZ_SZ_EEEEENS4_23SM90_TMA_LOAD_MULTICASTENS4_14ComposedLayoutINS4_7SwizzleILi1ELi4ELi3EEENS4_18smem_ptr_flag_bitsILi8EEENSU_INS5_IJNSA_ILi8EEESI_EEENS5_IJSI_SB_EEEEEEEvNS4_8identityENS4_13SM90_TMA_LOADES1C_vS1D_EENS_8epilogue10collective6detail29Sm90TmaWarpSpecializedAdapterINS1H_15DefaultEpilogueISK_SL_SL_NS1G_6thread17LinearCombinationISK_Li1EffLNS1L_9ScaleType4KindE0ELNS_15FloatRoundStyleE2ESK_EENS1_15EpilogueDefaultEEEEEvvEEEEvNT_6ParamsE:
[----:B------:R-:W-:Y:S01]  /*0000*/  LDC R1, c[0x0][0x28] ;  /* 0x00000a00ff017b82 */ /* 0x000fe20000000800 */
[----:B------:R-:W0:Y:S01]  /*0010*/  S2R R0, SR_TID.X ;  /* 0x0000000000007919 */ /* 0x000e220000002100 */
[----:B------:R-:W-:Y:S01]  /*0020*/  ELECT P0, URZ, PT ;  /* 0x00000000003f782f */ /* 0x000fe20003800000 */
[----:B------:R-:W-:Y:S01]  /*0030*/  BSSY B0, `(.L_x_0) ;  /* 0x000000f000007945 */ /* 0x000fe20003800000 */
[--C-:B0-----:R-:W-:Y:S02]  /*0040*/  SHF.R.U32.HI R2, RZ, 0x5, R0.reuse ;  /* 0x00000005ff027819 */ /* 0x101fe40000011600 */
[----:B------:R-:W-:-:S03]  /*0050*/  SHF.R.U32.HI R3, RZ, 0x7, R0 ;  /* 0x00000007ff037819 */ /* 0x000fc60000011600 */
[----:B------:R-:W0:Y:S04]  /*0060*/  SHFL.IDX PT, R6, R2, RZ, 0x1f ;  /* 0x00001fff02067589 */ /* 0x000e2800000e0000 */
[----:B------:R1:W2:Y:S01]  /*0070*/  SHFL.IDX PT, R4, R3, RZ, 0x1f ;  /* 0x00001fff03047589 */ /* 0x0002a200000e0000 */
[----:B0-----:R-:W-:-:S13]  /*0080*/  ISETP.NE.OR P0, PT, R6, RZ, !P0 ;  /* 0x000000ff0600720c */ /* 0x001fda0004705670 */
[----:B-12---:R-:W-:Y:S05]  /*0090*/  @P0 BRA `(.L_x_1) ;  /* 0x0000000000200947 */ /* 0x006fea0003800000 */
[----:B------:R-:W-:Y:S02]  /*00a0*/  ULDC.64 UR4, c[0x0][0x198] ;  /* 0x0000660000047ab9 */ /* 0x000fe40000000a00 */
[----:B------:R-:W-:Y:S02]  /*00b0*/  UIADD3 UR6, UP0, UR4, 0xf0, URZ ;  /* 0x000000f004067890 */ /* 0x000fe4000ff1e03f */
[----:B------:R-:W-:Y:S02]  /*00c0*/  UIADD3 UR4, UP1, UR4, 0x1f0, URZ ;  /* 0x000001f004047890 */ /* 0x000fe4000ff3e03f */
[----:B------:R-:W-:Y:S02]  /*00d0*/  UIADD3.X UR7, URZ, UR5, URZ, UP0, !UPT ;  /* 0x000000053f077290 */ /* 0x000fe400087fe43f */
[----:B------:R-:W-:-:S07]  /*00e0*/  UIADD3.X UR5, URZ, UR5, URZ, UP1, !UPT ;  /* 0x000000053f057290 */ /* 0x000fce0008ffe43f */
[----:B------:R0:W-:Y:S02]  /*00f0*/  UTMACCTL.PF [UR6] ;  /* 0x00000000060079b9 */ /* 0x0001e40008040000 */
[----:B------:R0:W-:Y:S02]  /*0100*/  UTMACCTL.PF [UR4] ;  /* 0x00000000040079b9 */ /* 0x0001e40008040000 */
[----:B0-----:R-:W-:Y:S01]  /*0110*/  NOP ;  /* 0x0000000000007918 */ /* 0x001fe20000000000 */
.L_x_1:
[----:B------:R-:W-:Y:S05]  /*0120*/  BSYNC B0 ;  /* 0x0000000000007941 */ /* 0x000fea0003800000 */
.L_x_0:
[----:B------:R-:W0:Y:S02]  /*0130*/  SHFL.IDX PT, R3, R2, RZ, 0x1f ;  /* 0x00001fff02037589 */ /* 0x000e2400000e0000 */
[----:B0-----:R-:W-:-:S13]  /*0140*/  ISETP.NE.AND P0, PT, R3, RZ, PT ;  /* 0x000000ff0300720c */ /* 0x001fda0003f05270 */
[----:B------:R-:W-:Y:S05]  /*0150*/  @P0 BRA `(.L_x_2) ;  /* 0x0000000000500947 */ /* 0x000fea0003800000 */
[----:B------:R-:W0:Y:S01]  /*0160*/  S2UR UR8, SR_CgaCtaId ;  /* 0x00000000000879c3 */ /* 0x000e220000008800 */
[----:B------:R-:W-:Y:S01]  /*0170*/  UMOV UR4, 0x400 ;  /* 0x0000040000047882 */ /* 0x000fe20000000000 */
[----:B------:R-:W-:Y:S01]  /*0180*/  UMOV UR5, 0x1 ;  /* 0x0000000100057882 */ /* 0x000fe20000000000 */
[----:B------:R-:W-:Y:S01]  /*0190*/  UMOV UR6, 0x4 ;  /* 0x0000000400067882 */ /* 0x000fe20000000000 */
[----:B------:R-:W-:Y:S01]  /*01a0*/  ELECT P0, URZ, PT ;  /* 0x00000000003f782f */ /* 0x000fe20003800000 */
[----:B------:R-:W-:-:S04]  /*01b0*/  UIADD3 UR6, -UR6, 0x100000, URZ ;  /* 0x0010000006067890 */ /* 0x000fc8000fffe13f */
[----:B------:R-:W-:Y:S02]  /*01c0*/  USHF.L.U32 UR7, UR6, 0xb, URZ ;  /* 0x0000000b06077899 */ /* 0x000fe4000800063f */
[----:B------:R-:W-:Y:S02]  /*01d0*/  USHF.L.U32 UR6, UR6, 0x1, URZ ;  /* 0x0000000106067899 */ /* 0x000fe4000800063f */
[----:B0-----:R-:W-:Y:S02]  /*01e0*/  ULEA UR8, UR8, UR4, 0x18 ;  /* 0x0000000408087291 */ /* 0x001fe4000f8ec03f */
[----:B------:R-:W-:-:S04]  /*01f0*/  UIADD3 UR4, -UR5, 0x100000, URZ ;  /* 0x0010000005047890 */ /* 0x000fc8000fffe13f */
[----:B------:R-:W-:Y:S02]  /*0200*/  USHF.L.U32 UR5, UR4, 0xb, URZ ;  /* 0x0000000b04057899 */ /* 0x000fe4000800063f */
[----:B------:R-:W-:Y:S01]  /*0210*/  USHF.L.U32 UR4, UR4, 0x1, URZ ;  /* 0x0000000104047899 */ /* 0x000fe2000800063f */
[----:B------:R-:W0:Y:S11]  /*0220*/  FENCE.VIEW.ASYNC.S ;  /* 0x00000000000073c6 */ /* 0x000e360000000000 */
[----:B0-----:R0:W1:Y:S01]  /*0230*/  SYNCS.EXCH.64 URZ, [UR8], UR4 ;  /* 0x00000004083f75b2 */ /* 0x0010620008000100 */
[----:B------:R0:W2:Y:S01]  /*0240*/  SYNCS.EXCH.64 URZ, [UR8+0x18], UR6 ;  /* 0x00001806083f75b2 */ /* 0x0000a20008000100 */
[----:B------:R0:W3:Y:S01]  /*0250*/  SYNCS.EXCH.64 URZ, [UR8+0x8], UR4 ;  /* 0x00000804083f75b2 */ /* 0x0000e20008000100 */
[----:B------:R0:W4:Y:S01]  /*0260*/  SYNCS.EXCH.64 URZ, [UR8+0x20], UR6 ;  /* 0x00002006083f75b2 */ /* 0x0001220008000100 */
[----:B------:R0:W0:Y:S01]  /*0270*/  SYNCS.EXCH.64 URZ, [UR8+0x10], UR4 ;  /* 0x00001004083f75b2 */ /* 0x0000220008000100 */
[----:B------:R0:W0:Y:S01]  /*0280*/  SYNCS.EXCH.64 URZ, [UR8+0x28], UR6 ;  /* 0x00002806083f75b2 */ /* 0x0000220008000100 */
[----:B------:R-:W-:Y:S01]  /*0290*/  NOP ;  /* 0x0000000000007918 */ /* 0x000fe20000000000 */
.L_x_2:
[----:B------:R-:W5:Y:S01]  /*02a0*/  SHFL.IDX PT, R2, R2, RZ, 0x1f ;  /* 0x00001fff02027589 */ /* 0x000f6200000e0000 */
[----:B------:R-:W-:Y:S01]  /*02b0*/  SHF.R.S32.HI R5, RZ, 0x1f, R0 ;  /* 0x0000001fff057819 */ /* 0x000fe20000011400 */
[----:B0-----:R-:W0:Y:S01]  /*02c0*/  S2UR UR8, SR_CTAID.X ;  /* 0x00000000000879c3 */ /* 0x001e220000002500 */
[----:B------:R-:W-:Y:S01]  /*02d0*/  ELECT P0, URZ, PT ;  /* 0x00000000003f782f */ /* 0x000fe20003800000 */
[----:B------:R-:W1:Y:S01]  /*02e0*/  S2R R8, SR_CTAID.Y ;  /* 0x0000000000087919 */ /* 0x000e620000002600 */
[----:B------:R-:W-:Y:S01]  /*02f0*/  LEA.HI R5, R5, R0, RZ, 0x7 ;  /* 0x0000000005057211 */ /* 0x000fe200078f38ff */
[----:B------:R-:W-:Y:S01]  /*0300*/  ULDC UR4, c[0x0][0x154] ;  /* 0x0000550000047ab9 */ /* 0x000fe20000000800 */
[----:B------:R-:W-:Y:S01]  /*0310*/  NOP ;  /* 0x0000000000007918 */ /* 0x000fe20000000000 */
[----:B------:R-:W-:Y:S01]  /*0320*/  NOP ;  /* 0x0000000000007918 */ /* 0x000fe20000000000 */
[----:B------:R-:W-:Y:S01]  /*0330*/  LOP3.LUT R5, R5, 0xffffff80, RZ, 0xc0, !PT ;  /* 0xffffff8005057812 */ /* 0x000fe200078ec0ff */
[----:B------:R-:W2:Y:S04]  /*0340*/  LDC R14, c[0x0][0x140] ;  /* 0x00005000ff0e7b82 */ /* 0x000ea80000000800 */
[----:B------:R-:W-:-:S04]  /*0350*/  IMAD.IADD R5, R0, 0x1, -R5 ;  /* 0x0000000100057824 */ /* 0x000fc800078e0a05 */
[----:B------:R-:W3:Y:S01]  /*0360*/  LDC R19, c[0x0][0x148] ;  /* 0x00005200ff137b82 */ /* 0x000ee20000000800 */
[----:B------:R-:W-:Y:S02]  /*0370*/  SHF.R.S32.HI R10, RZ, 0x1f, R5 ;  /* 0x0000001fff0a7819 */ /* 0x000fe40000011405 */
[----:B------:R-:W-:Y:S02]  /*0380*/  LOP3.LUT P2, RZ, R5, 0x7, RZ, 0xc0, !PT ;  /* 0x0000000705ff7812 */ /* 0x000fe4000784c0ff */
[----:B------:R-:W-:Y:S02]  /*0390*/  LEA.HI R10, R10, R5, RZ, 0x3 ;  /* 0x000000050a0a7211 */ /* 0x000fe400078f18ff */
[----:B-----5:R-:W-:Y:S01]  /*03a0*/  ISETP.NE.OR P0, PT, R2, RZ, !P0 ;  /* 0x000000ff0200720c */ /* 0x020fe20004705670 */
[----:B------:R-:W5:Y:S01]  /*03b0*/  LDC R12, c[0x0][0x144] ;  /* 0x00005100ff0c7b82 */ /* 0x000f620000000800 */
[--C-:B------:R-:W-:Y:S02]  /*03c0*/  SHF.R.S32.HI R2, RZ, 0x3, R10.reuse ;  /* 0x00000003ff027819 */ /* 0x100fe4000001140a */
[----:B------:R-:W-:-:S02]  /*03d0*/  SHF.R.S32.HI R7, RZ, 0x1f, R10 ;  /* 0x0000001fff077819 */ /* 0x000fc4000001140a */
[----:B------:R-:W-:Y:S02]  /*03e0*/  SHF.R.S32.HI R10, RZ, 0x1f, R3 ;  /* 0x0000001fff0a7819 */ /* 0x000fe40000011403 */
[----:B------:R-:W-:Y:S02]  /*03f0*/  LEA.HI R7, R7, R2, RZ, 0x2 ;  /* 0x0000000207077211 */ /* 0x000fe400078f10ff */
[----:B------:R-:W-:Y:S02]  /*0400*/  LEA.HI R10, R10, R3, RZ, 0x2 ;  /* 0x000000030a0a7211 */ /* 0x000fe400078f10ff */
[----:B------:R-:W-:Y:S01]  /*0410*/  LOP3.LUT R7, R7, 0xfffffffc, RZ, 0xc0, !PT ;  /* 0xfffffffc07077812 */ /* 0x000fe200078ec0ff */
[----:B------:R-:W-:Y:S01]  /*0420*/  VOTEU.ALL UP0, P0 ;  /* 0x00000000003f7886 */ /* 0x000fe20000000000 */
[----:B-1----:R-:W-:Y:S01]  /*0430*/  I2FP.F32.U32 R11, R8 ;  /* 0x00000008000b7245 */ /* 0x002fe20000201000 */
[----:B------:R-:W-:Y:S01]  /*0440*/  VOTEU.ALL UP1, P0 ;  /* 0x00000000003f7886 */ /* 0x000fe20000020000 */
[----:B------:R-:W-:Y:S01]  /*0450*/  LOP3.LUT R10, R10, 0x3ffffffc, RZ, 0xc0, !PT ;  /* 0x3ffffffc0a0a7812 */ /* 0x000fe200078ec0ff */
[----:B------:R-:W-:Y:S01]  /*0460*/  IMAD.IADD R7, R2, 0x1, -R7 ;  /* 0x0000000102077824 */ /* 0x000fe200078e0a07 */
[----:B------:R-:W1:Y:S01]  /*0470*/  @!UP0 S2UR UR7, SR_CgaCtaId ;  /* 0x00000000000789c3 */ /* 0x000e620000008800 */
[----:B0-----:R-:W-:Y:S01]  /*0480*/  I2FP.F32.U32 R2, UR8 ;  /* 0x0000000800027c45 */ /* 0x001fe20008201000 */
[----:B------:R-:W-:Y:S01]  /*0490*/  FMUL R13, R11, UR4 ;  /* 0x000000040b0d7c20 */ /* 0x000fe20008400000 */
[----:B------:R-:W-:Y:S01]  /*04a0*/  ULDC UR4, c[0x0][0x150] ;  /* 0x0000540000047ab9 */ /* 0x000fe20000000800 */
[----:B------:R-:W-:Y:S01]  /*04b0*/  IMAD.IADD R10, R3, 0x1, -R10 ;  /* 0x00000001030a7824 */ /* 0x000fe200078e0a0a */
[----:B------:R-:W-:Y:S01]  /*04c0*/  SHF.R.S32.HI R3, RZ, 0x1f, R6 ;  /* 0x0000001fff037819 */ /* 0x000fe20000011406 */
[----:B------:R-:W-:Y:S01]  /*04d0*/  FMUL R11, R2, UR4 ;  /* 0x00000004020b7c20 */ /* 0x000fe20008400000 */
[----:B------:R-:W-:Y:S01]  /*04e0*/  UMOV UR4, 0x20 ;  /* 0x0000002000047882 */ /* 0x000fe20000000000 */
[----:B------:R-:W0:Y:S01]  /*04f0*/  F2I.U32.TRUNC.NTZ R13, R13 ;  /* 0x0000000d000d7305 */ /* 0x000e22000020f000 */
[----:B------:R-:W-:Y:S01]  /*0500*/  LEA.HI R3, R3, R6, RZ, 0x2 ;  /* 0x0000000603037211 */ /* 0x000fe200078f10ff */
[----:B------:R-:W-:Y:S01]  /*0510*/  IMAD R7, R10, 0x4, R7 ;  /* 0x000000040a077824 */ /* 0x000fe200078e0207 */
[----:B------:R-:W-:Y:S01]  /*0520*/  @!UP0 UMOV UR6, 0x400 ;  /* 0x0000040000068882 */ /* 0x000fe20000000000 */
[----:B------:R-:W-:-:S04]  /*0530*/  @!UP0 UIADD3 UR4, -UR4, 0x100000, URZ ;  /* 0x0010000004048890 */ /* 0x000fc8000fffe13f */
[----:B------:R-:W-:Y:S02]  /*0540*/  @!UP0 USHF.L.U32 UR5, UR4, 0xb, URZ ;  /* 0x0000000b04058899 */ /* 0x000fe4000800063f */
[----:B------:R-:W-:Y:S01]  /*0550*/  @!UP0 USHF.L.U32 UR4, UR4, 0x1, URZ ;  /* 0x0000000104048899 */ /* 0x000fe2000800063f */
[----:B------:R-:W-:Y:S01]  /*0560*/  LOP3.LUT R3, R3, 0xfffffffc, RZ, 0xc0, !PT ;  /* 0xfffffffc03037812 */ /* 0x000fe200078ec0ff */
[C---:B------:R-:W-:Y:S01]  /*0570*/  IMAD.SHL.U32 R2, R7.reuse, 0x4, RZ ;  /* 0x0000000407027824 */ /* 0x040fe200078e00ff */
[----:B--2---:R-:W-:Y:S01]  /*0580*/  ISETP.EQ.U32.AND P3, PT, R14, 0x1, PT ;  /* 0x000000010e00780c */ /* 0x004fe20003f62070 */
[----:B------:R-:W2:Y:S01]  /*0590*/  F2I.U32.TRUNC.NTZ R11, R11 ;  /* 0x0000000b000b7305 */ /* 0x000ea2000020f000 */
[----:B------:R-:W-:Y:S02]  /*05a0*/  VIADD R10, R4, 0xffffffff ;  /* 0xffffffff040a7836 */ /* 0x000fe40000000000 */
[----:B------:R-:W-:Y:S01]  /*05b0*/  IMAD.IADD R6, R6, 0x1, -R3 ;  /* 0x0000000106067824 */ /* 0x000fe200078e0a03 */
[----:B------:R-:W-:-:S02]  /*05c0*/  LOP3.LUT R5, R7, 0xc, R2, 0x78, !PT ;  /* 0x0000000c07057812 */ /* 0x000fc400078e7802 */
[----:B------:R-:W-:Y:S01]  /*05d0*/  ISETP.GE.U32.AND P5, PT, R10, 0x2, PT ;  /* 0x000000020a00780c */ /* 0x000fe20003fa6070 */
[----:B0-----:R-:W-:Y:S01]  /*05e0*/  IMAD.MOV R20, RZ, RZ, -R13 ;  /* 0x000000ffff147224 */ /* 0x001fe200078e0a0d */
[----:B-1----:R-:W-:Y:S01]  /*05f0*/  @!UP0 ULEA UR6, UR7, UR6, 0x18 ;  /* 0x0000000607068291 */ /* 0x002fe2000f8ec03f */
[C---:B------:R-:W-:Y:S01]  /*0600*/  ISETP.NE.AND P1, PT, R6.reuse, 0x3, PT ;  /* 0x000000030600780c */ /* 0x040fe20003f25270 */
[----:B------:R-:W-:Y:S01]  /*0610*/  VOTEU.ALL UP0, P0 ;  /* 0x00000000003f7886 */ /* 0x000fe20000000000 */
[----:B---3--:R-:W-:Y:S01]  /*0620*/  IMAD R2, R19, R20, R8 ;  /* 0x0000001413027224 */ /* 0x008fe200078e0208 */
[----:B------:R-:W-:Y:S02]  /*0630*/  ISETP.LT.U32.AND P0, PT, R5, 0x2, !P2 ;  /* 0x000000020500780c */ /* 0x000fe40005701070 */
[----:B------:R-:W-:Y:S01]  /*0640*/  ISETP.EQ.OR P1, PT, R6, RZ, !P1 ;  /* 0x000000ff0600720c */ /* 0x000fe20004f22670 */
[----:B--2---:R-:W-:Y:S01]  /*0650*/  IMAD.MOV R11, RZ, RZ, -R11 ;  /* 0x000000ffff0b7224 */ /* 0x004fe200078e0a0b */
[----:B------:R-:W-:-:S02]  /*0660*/  ISETP.NE.AND P4, PT, R2, R5, PT ;  /* 0x000000050200720c */ /* 0x000fc40003f85270 */
[----:B------:R-:W-:Y:S01]  /*0670*/  ISETP.EQ.AND P1, PT, R4, RZ, P1 ;  /* 0x000000ff0400720c */ /* 0x000fe20000f22270 */
[----:B-----5:R-:W-:Y:S01]  /*0680*/  IMAD R11, R12, R11, UR8 ;  /* 0x000000080c0b7e24 */ /* 0x020fe2000f8e020b */
[----:B------:R-:W-:Y:S01]  /*0690*/  ISETP.NE.AND P2, PT, R4, RZ, PT ;  /* 0x000000ff0400720c */ /* 0x000fe20003f45270 */
[----:B------:R-:W0:Y:S02]  /*06a0*/  FENCE.VIEW.ASYNC.S ;  /* 0x00000000000073c6 */ /* 0x000e240000000000 */
[----:B0-----:R0:W1:Y:S01]  /*06b0*/  @!UP0 SYNCS.EXCH.64 URZ, [UR6+0x40], UR4 ;  /* 0x00004004063f85b2 */ /* 0x0010620008000100 */
[----:B------:R-:W-:Y:S02]  /*06c0*/  SEL R4, RZ, 0x1, !P1 ;  /* 0x00000001ff047807 */ /* 0x000fe40004800000 */
[----:B------:R-:W-:Y:S02]  /*06d0*/  ISETP.EQ.OR P4, PT, R11, RZ, !P4 ;  /* 0x000000ff0b00720c */ /* 0x000fe40006782670 */
[----:B------:R-:W-:-:S02]  /*06e0*/  SEL R4, R4, 0x2, P5 ;  /* 0x0000000204047807 */ /* 0x000fc40002800000 */
[----:B------:R-:W-:Y:S01]  /*06f0*/  PLOP3.LUT P0, PT, P0, P4, PT, 0x80, 0x0 ;  /* 0x000000000000781c */ /* 0x000fe20000709070 */
[----:B------:R0:W2:Y:S01]  /*0700*/  @!UP1 SYNCS.EXCH.64 URZ, [UR6+0x48], UR4 ;  /* 0x00004804063f95b2 */ /* 0x0000a20008000100 */
[----:B------:R-:W-:Y:S01]  /*0710*/  NOP ;  /* 0x0000000000007918 */ /* 0x000fe20000000000 */
[----:B------:R-:W-:Y:S10]  /*0720*/  @!P3 BRA `(.L_x_3) ;  /* 0x000000000008b947 */ /* 0x000ff40003800000 */
[----:B-12-4-:R-:W-:Y:S01]  /*0730*/  UCGABAR_ARV ;  /* 0x00000000000079c7 */ /* 0x016fe20008000000 */
[----:B------:R-:W-:Y:S05]  /*0740*/  BRA `(.L_x_4) ;  /* 0x0000000000047947 */ /* 0x000fea0003800000 */
.L_x_3:
[----:B-12-4-:R-:W-:Y:S01]  /*0750*/  NOP ;  /* 0x0000000000007918 */ /* 0x016fe20000000000 */
.L_x_4:
[----:B------:R-:W1:Y:S01]  /*0760*/  LDC R2, c[0x0][0x65c] ;  /* 0x00019700ff027b82 */ /* 0x000e620000000800 */
[----:B------:R-:W-:Y:S01]  /*0770*/  IMAD.MOV.U32 R3, RZ, RZ, RZ ;  /* 0x000000ffff037224 */ /* 0x000fe200078e00ff */
[----:B-1----:R-:W-:Y:S01]  /*0780*/  ISETP.NE.AND P4, PT, R2, 0x1, PT ;  /* 0x000000010200780c */ /* 0x002fe20003f85270 */
[----:B------:R-:W-:-:S12]  /*0790*/  IMAD.U32 R2, RZ, RZ, UR8 ;  /* 0x00000008ff027e24 */ /* 0x000fd8000f8e00ff */
[----:B------:R-:W1:Y:S01]  /*07a0*/  @P4 LDC R15, c[0x0][0x10] ;  /* 0x00000400ff0f4b82 */ /* 0x000e620000000800 */
[----:B------:R-:W-:Y:S02]  /*07b0*/  @P4 IMAD.MOV.U32 R9, RZ, RZ, RZ ;  /* 0x000000ffff094224 */ /* 0x000fe400078e00ff */
[----:B------:R-:W-:-:S05]  /*07c0*/  @P4 IMAD.MOV.U32 R7, RZ, RZ, RZ ;  /* 0x000000ffff074224 */ /* 0x000fca00078e00ff */
[----:B------:R-:W2:Y:S01]  /*07d0*/  @!P4 LDC R13, c[0x0][0xc] ;  /* 0x00000300ff0dcb82 */ /* 0x000ea20000000800 */
[----:B-1----:R-:W-:-:S04]  /*07e0*/  @P4 IMAD.WIDE.U32 R14, R15, UR8, R8 ;  /* 0x000000080f0e4c25 */ /* 0x002fc8000f8e0008 */
[----:B--2---:R-:W-:-:S04]  /*07f0*/  @!P4 IMAD.WIDE.U32 R12, R8, R13, R2 ;  /* 0x0000000d080cc225 */ /* 0x004fc800078e0002 */
[----:B------:R-:W-:Y:S02]  /*0800*/  @P4 IMAD.MOV.U32 R2, RZ, RZ, R14 ;  /* 0x000000ffff024224 */ /* 0x000fe400078e000e */
[----:B------:R-:W-:Y:S02]  /*0810*/  @P4 IMAD.IADD R3, R15, 0x1, R7 ;  /* 0x000000010f034824 */ /* 0x000fe400078e0207 */
[----:B------:R-:W-:Y:S02]  /*0820*/  @!P4 IMAD.MOV.U32 R2, RZ, RZ, R12 ;  /* 0x000000ffff02c224 */ /* 0x000fe400078e000c */
[----:B------:R-:W-:Y:S01]  /*0830*/  @!P4 IMAD.MOV.U32 R3, RZ, RZ, R13 ;  /* 0x000000ffff03c224 */ /* 0x000fe200078e000d */
[----:B------:R-:W-:Y:S06]  /*0840*/  @!P3 BRA `(.L_x_5) ;  /* 0x00000000000cb947 */ /* 0x000fec0003800000 */
[----:B------:R-:W-:Y:S01]  /*0850*/  UCGABAR_WAIT ;  /* 0x0000000000007dc7 */ /* 0x000fe20008000000 */
[----:B------:R-:W-:Y:S01]  /*0860*/  CCTL.IVALL ;  /* 0x00000000ff00798f */ /* 0x000fe20002000000 */
[----:B------:R-:W-:Y:S05]  /*0870*/  BRA `(.L_x_6) ;  /* 0x0000000000047947 */ /* 0x000fea0003800000 */
.L_x_5:
[----:B------:R-:W-:Y:S06]  /*0880*/  BAR.SYNC.DEFER_BLOCKING 0x0 ;  /* 0x0000000000007b1d */ /* 0x000fec0000010000 */
.L_x_6:
[----:B------:R-:W-:Y:S05]  /*0890*/  @!P2 BRA `(.L_x_7) ;  /* 0x000000740090a947 */ /* 0x000fea0003800000 */
[----:B------:R-:W-:-:S13]  /*08a0*/  ISETP.GT.U32.AND P1, PT, R10, 0x1, PT ;  /* 0x000000010a00780c */ /* 0x000fda0003f24070 */
[----:B0-----:R-:W-:Y:S05]  /*08b0*/  @P1 EXIT ;  /* 0x000000000000194d */ /* 0x001fea0003800000 */
[----:B------:R-:W-:Y:S01]  /*08c0*/  ULDC.64 UR4, c[0x0][0x650] ;  /* 0x0001940000047ab9 */ /* 0x000fe20000000a00 */
[----:B------:R-:W-:Y:S01]  /*08d0*/  PRMT R14, RZ, 0x7610, R14 ;  /* 0x00007610ff0e7816 */ /* 0x000fe2000000000e */
[----:B------:R-:W-:Y:S01]  /*08e0*/  IMAD.MOV.U32 R7, RZ, RZ, -0x1 ;  /* 0xffffffffff077424 */ /* 0x000fe200078e00ff */
[----:B------:R-:W-:Y:S01]  /*08f0*/  ISETP.GE.U32.AND P1, PT, R2, UR4, PT ;  /* 0x0000000402007c0c */ /* 0x000fe2000bf26070 */
[----:B------:R-:W-:Y:S02]  /*0900*/  IMAD.MOV.U32 R10, RZ, RZ, -0x1 ;  /* 0xffffffffff0a7424 */ /* 0x000fe400078e00ff */
[----:B------:R-:W-:Y:S01]  /*0910*/  IMAD.MOV.U32 R6, RZ, RZ, -0x1 ;  /* 0xffffffffff067424 */ /* 0x000fe200078e00ff */
[----:B------:R-:W-:-:S13]  /*0920*/  ISETP.GE.U32.AND.EX P1, PT, R3, UR5, PT, P1 ;  /* 0x0000000503007c0c */ /* 0x000fda000bf26110 */
[----:B------:R-:W-:Y:S05]  /*0930*/  @P1 BRA `(.L_x_8) ;  /* 0x0000000400281947 */ /* 0x000fea0003800000 */
[----:B------:R-:W0:Y:S01]  /*0940*/  LDC.64 R22, c[0x0][0x628] ;  /* 0x00018a00ff167b82 */ /* 0x000e220000000a00 */
[----:B------:R-:W-:Y:S02]  /*0950*/  IMAD.MOV.U32 R6, RZ, RZ, R2 ;  /* 0x000000ffff067224 */ /* 0x000fe400078e0002 */
[----:B------:R-:W-:-:S05]  /*0960*/  IMAD.MOV.U32 R7, RZ, RZ, R3 ;  /* 0x000000ffff077224 */ /* 0x000fca00078e0003 */
[----:B------:R-:W1:Y:S08]  /*0970*/  LDC R10, c[0x0][0x630] ;  /* 0x00018c00ff0a7b82 */ /* 0x000e700000000800 */
[----:B------:R-:W2:Y:S01]  /*0980*/  LDC.64 R24, c[0x0][0x620] ;  /* 0x00018800ff187b82 */ /* 0x000ea20000000a00 */
[----:B0-----:R-:W-:-:S04]  /*0990*/  ISETP.NE.U32.AND P1, PT, R22, RZ, PT ;  /* 0x000000ff1600720c */ /* 0x001fc80003f25070 */
[----:B------:R-:W-:-:S13]  /*09a0*/  ISETP.NE.AND.EX P1, PT, R23, RZ, PT, P1 ;  /* 0x000000ff1700720c */ /* 0x000fda0003f25310 */
[----:B-12---:R-:W-:Y:S05]  /*09b0*/  @!P1 BRA `(.L_x_9) ;  /* 0x0000000000289947 */ /* 0x006fea0003800000 */
[----:B------:R-:W0:Y:S02]  /*09c0*/  LDC R15, c[0x0][0x634] ;  /* 0x00018d00ff0f7b82 */ /* 0x000e240000000800 */
[----:B0-----:R-:W-:-:S05]  /*09d0*/  IADD3 R15, P1, R2, R15, RZ ;  /* 0x0000000f020f7210 */ /* 0x001fca0007f3e0ff */
[----:B------:R-:W-:-:S04]  /*09e0*/  IMAD.X R17, RZ, RZ, R3, P1 ;  /* 0x000000ffff117224 */ /* 0x000fc800008e0603 */
[----:B------:R-:W-:-:S04]  /*09f0*/  IMAD.WIDE.U32 R6, R17, R22, RZ ;  /* 0x0000001611067225 */ /* 0x000fc800078e00ff */
[----:B------:R-:W-:-:S04]  /*0a00*/  IMAD.WIDE.U32 R12, P1, R15, R23, R6 ;  /* 0x000000170f0c7225 */ /* 0x000fc80007820006 */
[----:B------:R-:W-:-:S04]  /*0a10*/  IMAD.WIDE.U32 R6, R15, R22, RZ ;  /* 0x000000160f067225 */ /* 0x000fc800078e00ff */
[----:B------:R-:W-:Y:S01]  /*0a20*/  IMAD.X R15, RZ, RZ, RZ, P1 ;  /* 0x000000ffff0f7224 */ /* 0x000fe200008e06ff */
[----:B------:R-:W-:Y:S01]  /*0a30*/  IADD3 RZ, P1, R7, R12, RZ ;  /* 0x0000000c07ff7210 */ /* 0x000fe20007f3e0ff */
[----:B------:R-:W-:-:S04]  /*0a40*/  IMAD.MOV.U32 R14, RZ, RZ, R13 ;  /* 0x000000ffff0e7224 */ /* 0x000fc800078e000d */
[----:B------:R-:W-:-:S08]  /*0a50*/  IMAD.WIDE.U32.X R6, R17, R23, R14, P1 ;  /* 0x0000001711067225 */ /* 0x000fd000008e040e */
.L_x_9:
[----:B------:R-:W0:Y:S01]  /*0a60*/  LDC.64 R22, c[0x0][0x640] ;  /* 0x00019000ff167b82 */ /* 0x000e220000000a00 */
[--C-:B------:R-:W-:Y:S01]  /*0a70*/  SHF.R.U64 R26, R6, R10, R7.reuse ;  /* 0x0000000a061a7219 */ /* 0x100fe20000001207 */
[----:B------:R-:W-:Y:S01]  /*0a80*/  IMAD R20, R19, R20, R8 ;  /* 0x0000001413147224 */ /* 0x000fe200078e0208 */
[----:B------:R-:W-:Y:S01]  /*0a90*/  SHF.R.U32.HI R6, RZ, R10, R7 ;  /* 0x0000000aff067219 */ /* 0x000fe20000011607 */
[----:B------:R-:W-:Y:S01]  /*0aa0*/  IMAD.MOV.U32 R19, RZ, RZ, 0x1 ;  /* 0x00000001ff137424 */ /* 0x000fe200078e00ff */
[----:B------:R-:W-:-:S03]  /*0ab0*/  IADD3 R9, P1, RZ, -R26, RZ ;  /* 0x8000001aff097210 */ /* 0x000fc60007f3e0ff */
[----:B------:R-:W1:Y:S02]  /*0ac0*/  LDC R12, c[0x0][0x618] ;  /* 0x00018600ff0c7b82 */ /* 0x000e640000000800 */
[----:B------:R-:W-:-:S04]  /*0ad0*/  IMAD.X R7, RZ, RZ, ~R6, P1 ;  /* 0x000000ffff077224 */ /* 0x000fc800008e0e06 */
[-C--:B------:R-:W-:Y:S02]  /*0ae0*/  IMAD R10, R7, R24.reuse, RZ ;  /* 0x00000018070a7224 */ /* 0x080fe400078e02ff */
[----:B------:R-:W2:Y:S01]  /*0af0*/  LDC R16, c[0x0][0x608] ;  /* 0x00018200ff107b82 */ /* 0x000ea20000000800 */
[----:B------:R-:W-:-:S04]  /*0b00*/  IMAD.WIDE.U32 R6, R9, R24, R2 ;  /* 0x0000001809067225 */ /* 0x000fc800078e0002 */
[----:B------:R-:W-:-:S03]  /*0b10*/  IMAD R9, R9, R25, R10 ;  /* 0x0000001909097224 */ /* 0x000fc600078e020a */
[----:B------:R-:W3:Y:S01]  /*0b20*/  LDC R18, c[0x0][0x658] ;  /* 0x00019600ff127b82 */ /* 0x000ee20000000800 */
[----:B------:R-:W-:Y:S01]  /*0b30*/  IMAD.IADD R7, R7, 0x1, R9 ;  /* 0x0000000107077824 */ /* 0x000fe200078e0209 */
[----:B0-----:R-:W-:Y:S01]  /*0b40*/  ISETP.NE.U32.AND P1, PT, R22, RZ, PT ;  /* 0x000000ff1600720c */ /* 0x001fe20003f25070 */
[----:B------:R-:W-:-:S03]  /*0b50*/  IMAD.MOV.U32 R9, RZ, RZ, -0x1 ;  /* 0xffffffffff097424 */ /* 0x000fc600078e00ff */
[----:B------:R-:W-:Y:S02]  /*0b60*/  ISETP.NE.AND.EX P1, PT, R23, RZ, PT, P1 ;  /* 0x000000ff1700720c */ /* 0x000fe40003f25310 */
[----:B------:R-:W0:Y:S01]  /*0b70*/  LDC R17, c[0x0][0x600] ;  /* 0x00018000ff117b82 */ /* 0x000e220000000800 */
[-CC-:B-1----:R-:W-:Y:S02]  /*0b80*/  SHF.R.U64 R14, R6, R12.reuse, R7.reuse ;  /* 0x0000000c060e7219 */ /* 0x182fe40000001207 */
[----:B------:R-:W-:-:S05]  /*0b90*/  SHF.R.U32.HI R7, RZ, R12, R7 ;  /* 0x0000000cff077219 */ /* 0x000fca0000011607 */
[----:B------:R-:W1:Y:S01]  /*0ba0*/  LDC R21, c[0x0][0x648] ;  /* 0x00019200ff157b82 */ /* 0x000e620000000800 */
[-CC-:B--2---:R-:W-:Y:S02]  /*0bb0*/  SHF.R.U64 R27, R14, R16.reuse, R7.reuse ;  /* 0x000000100e1b7219 */ /* 0x184fe40000001207 */
[----:B------:R-:W-:-:S05]  /*0bc0*/  SHF.R.U32.HI R7, RZ, R16, R7 ;  /* 0x00000010ff077219 */ /* 0x000fca0000011607 */
[----:B------:R-:W2:Y:S01]  /*0bd0*/  LDC R25, c[0x0][0x638] ;  /* 0x00018e00ff197b82 */ /* 0x000ea20000000800 */
[-C--:B---3--:R-:W-:Y:S02]  /*0be0*/  SHF.L.U32 R6, R9, R18.reuse, RZ ;  /* 0x0000001209067219 */ /* 0x088fe400000006ff */
[--C-:B------:R-:W-:Y:S02]  /*0bf0*/  SHF.R.U64 R16, R27, R18, R7.reuse ;  /* 0x000000121b107219 */ /* 0x100fe40000001207 */
[----:B------:R-:W-:Y:S02]  /*0c00*/  LOP3.LUT R10, RZ, R6, RZ, 0x33, !PT ;  /* 0x00000006ff0a7212 */ /* 0x000fe400078e33ff */
[----:B------:R-:W-:Y:S01]  /*0c10*/  SHF.R.U32.HI R7, RZ, R18, R7 ;  /* 0x00000012ff077219 */ /* 0x000fe20000011607 */
[----:B------:R-:W3:Y:S01]  /*0c20*/  LDC R24, c[0x0][0x610] ;  /* 0x00018400ff187b82 */ /* 0x000ee20000000800 */
[----:B------:R-:W-:Y:S01]  /*0c30*/  IMAD.MOV.U32 R6, RZ, RZ, R16 ;  /* 0x000000ffff067224 */ /* 0x000fe200078e0010 */
[----:B------:R-:W-:Y:S06]  /*0c40*/  @!P1 BRA `(.L_x_10) ;  /* 0x0000000000289947 */ /* 0x000fec0003800000 */
[----:B------:R-:W4:Y:S02]  /*0c50*/  LDC R13, c[0x0][0x64c] ;  /* 0x00019300ff0d7b82 */ /* 0x000f240000000800 */
[----:B----4-:R-:W-:-:S05]  /*0c60*/  IADD3 R13, P1, R16, R13, RZ ;  /* 0x0000000d100d7210 */ /* 0x010fca0007f3e0ff */
        /* <DEDUP_REMOVED lines=8> */
.L_x_10:
[----:B-1----:R-:W-:Y:S01]  /*0cf0*/  SHF.R.U64 R8, R6, R21, R7 ;  /* 0x0000001506087219 */ /* 0x002fe20000001207 */
[----:B0-----:R-:W-:Y:S01]  /*0d00*/  VIADD R9, R17, 0xffffffff ;  /* 0xffffffff11097836 */ /* 0x001fe20000000000 */
[----:B------:R-:W-:Y:S02]  /*0d10*/  SHF.L.U32 R6, R19, R18, RZ ;  /* 0x0000001213067219 */ /* 0x000fe400000006ff */
[----:B------:R-:W-:Y:S01]  /*0d20*/  LOP3.LUT R7, R27, R10, RZ, 0xc0, !PT ;  /* 0x0000000a1b077212 */ /* 0x000fe200078ec0ff */
[----:B------:R-:W-:Y:S01]  /*0d30*/  IMAD.MOV R10, RZ, RZ, -R8 ;  /* 0x000000ffff0a7224 */ /* 0x000fe200078e0a08 */
[----:B------:R-:W-:Y:S02]  /*0d40*/  SEL R11, R11, R20, !P4 ;  /* 0x000000140b0b7207 */ /* 0x000fe40006000000 */
[----:B------:R-:W-:Y:S01]  /*0d50*/  LOP3.LUT R9, R14, R9, RZ, 0xc0, !PT ;  /* 0x000000090e097212 */ /* 0x000fe200078ec0ff */
[----:B------:R-:W-:Y:S02]  /*0d60*/  IMAD R8, R6, R8, R7 ;  /* 0x0000000806087224 */ /* 0x000fe400078e0207 */
[----:B--2---:R-:W-:-:S02]  /*0d70*/  IMAD R6, R10, R25, R16 ;  /* 0x000000190a067224 */ /* 0x004fc400078e0210 */
[----:B---3--:R-:W-:Y:S02]  /*0d80*/  IMAD R11, R8, R24, R11 ;  /* 0x00000018080b7224 */ /* 0x008fe400078e020b */
[----:B------:R-:W-:Y:S02]  /*0d90*/  IMAD R6, R6, R17, R9 ;  /* 0x0000001106067224 */ /* 0x000fe400078e0209 */
[----:B------:R-:W-:-:S03]  /*0da0*/  IMAD.MOV.U32 R14, RZ, RZ, 0x1 ;  /* 0x00000001ff0e7424 */ /* 0x000fc600078e00ff */
[----:B------:R-:W-:Y:S02]  /*0db0*/  SEL R10, R6, R11, !P4 ;  /* 0x0000000b060a7207 */ /* 0x000fe40006000000 */
[----:B------:R-:W-:Y:S01]  /*0dc0*/  SEL R7, R11, R6, !P4 ;  /* 0x000000060b077207 */ /* 0x000fe20006000000 */
[----:B------:R-:W-:-:S07]  /*0dd0*/  IMAD.MOV.U32 R6, RZ, RZ, R26 ;  /* 0x000000ffff067224 */ /* 0x000fce00078e001a */
.L_x_8:
[----:B------:R-:W-:-:S08]  /*0de0*/  NOP ;  /* 0x0000000000007918 */ /* 0x000fd00000000000 */
[----:B------:R-:W0:Y:S02]  /*0df0*/  USETMAXREG.TRY_ALLOC.CTAPOOL UP0, 0xe8 ;  /* 0x000000e8000079c8 */ /* 0x000e240008000600 */
[----:B0-----:R-:W-:-:S13]  /*0e00*/  PLOP3.LUT P1, PT, PT, PT, UP0, 0x80, 0x0 ;  /* 0x000000000000781c */ /* 0x001fda0003f2f008 */
[----:B------:R-:W-:Y:S05]  /*0e10*/  @!P1 BRA `(.L_x_8) ;  /* 0xfffffffc00f09947 */ /* 0x000fea000383ffff */
[----:B------:R-:W-:Y:S01]  /*0e20*/  ULDC.64 UR4, c[0x0][0x598] ;  /* 0x0001660000047ab9 */ /* 0x000fe20000000a00 */
[----:B------:R-:W-:Y:S01]  /*0e30*/  ULDC.64 UR16, c[0x0][0x208] ;  /* 0x0000820000107ab9 */ /* 0x000fe20000000a00 */
[----:B------:R-:W-:-:S04]  /*0e40*/  ISETP.NE.U32.AND P1, PT, RZ, UR4, PT ;  /* 0x00000004ff007c0c */ /* 0x000fc8000bf25070 */
[----:B------:R-:W-:-:S13]  /*0e50*/  ISETP.NE.AND.EX P1, PT, RZ, UR5, PT, P1 ;  /* 0x00000005ff007c0c */ /* 0x000fda000bf25310 */
[----:B------:R-:W-:Y:S05]  /*0e60*/  @!P1 BRA `(.L_x_11) ;  /* 0x00000000001c9947 */ /* 0x000fea0003800000 */
[----:B------:R-:W0:Y:S02]  /*0e70*/  LDC.64 R8, c[0x0][0x598] ;  /* 0x00016600ff087b82 */ /* 0x000e240000000a00 */
[----:B0-----:R-:W2:Y:S02]  /*0e80*/  LDG.E.64 R8, desc[UR16][R8.64] ;  /* 0x0000001008087981 */ /* 0x001ea4000c1e1b00 */
[----:B--2---:R-:W-:-:S04]  /*0e90*/  ISETP.NE.U32.AND P1, PT, R8, RZ, PT ;  /* 0x000000ff0800720c */ /* 0x004fc80003f25070 */
[----:B------:R-:W-:-:S13]  /*0ea0*/  ISETP.NE.AND.EX P1, PT, R9, RZ, PT, P1 ;  /* 0x000000ff0900720c */ /* 0x000fda0003f25310 */
[----:B------:R-:W-:Y:S05]  /*0eb0*/  @!P1 BRA `(.L_x_11) ;  /* 0x0000000000089947 */ /* 0x000fea0003800000 */
[----:B------:R0:W5:Y:S01]  /*0ec0*/  LD.E R8, desc[UR16][R8.64] ;  /* 0x0000001008087980 */ /* 0x000162000c101900 */
[----:B------:R-:W-:Y:S05]  /*0ed0*/  BRA `(.L_x_12) ;  /* 0x0000000000207947 */ /* 0x000fea0003800000 */
.L_x_11:
[----:B------:R-:W-:Y:S02]  /*0ee0*/  ULDC.64 UR4, c[0x0][0x588] ;  /* 0x0001620000047ab9 */ /* 0x000fe40000000a00 */
[----:B------:R-:W-:-:S04]  /*0ef0*/  ISETP.NE.U32.AND P1, PT, RZ, UR4, PT ;  /* 0x00000004ff007c0c */ /* 0x000fc8000bf25070 */
[----:B------:R-:W-:-:S13]  /*0f00*/  ISETP.NE.AND.EX P1, PT, RZ, UR5, PT, P1 ;  /* 0x00000005ff007c0c */ /* 0x000fda000bf25310 */
[----:B------:R-:W-:Y:S05]  /*0f10*/  @!P1 BRA `(.L_x_13) ;  /* 0x00000000000c9947 */ /* 0x000fea0003800000 */
[----:B------:R-:W0:Y:S02]  /*0f20*/  LDC.64 R8, c[0x0][0x588] ;  /* 0x00016200ff087b82 */ /* 0x000e240000000a00 */
[----:B0-----:R1:W5:Y:S01]  /*0f30*/  LDG.E R8, desc[UR16][R8.64] ;  /* 0x0000001008087981 */ /* 0x001362000c1e1900 */
[----:B------:R-:W-:Y:S05]  /*0f40*/  BRA `(.L_x_12) ;  /* 0x0000000000047947 */ /* 0x000fea0003800000 */
.L_x_13:
[----:B------:R-:W2:Y:S02]  /*0f50*/  LDC R8, c[0x0][0x580] ;  /* 0x00016000ff087b82 */ /* 0x000ea40000000800 */
.L_x_12:
[----:B------:R-:W-:Y:S02]  /*0f60*/  ULDC.64 UR4, c[0x0][0x5a0] ;  /* 0x0001680000047ab9 */ /* 0x000fe40000000a00 */
[----:B------:R-:W-:-:S04]  /*0f70*/  ISETP.NE.U32.AND P1, PT, RZ, UR4, PT ;  /* 0x00000004ff007c0c */ /* 0x000fc8000bf25070 */
[----:B------:R-:W-:-:S13]  /*0f80*/  ISETP.NE.AND.EX P1, PT, RZ, UR5, PT, P1 ;  /* 0x00000005ff007c0c */ /* 0x000fda000bf25310 */
[----:B------:R-:W-:Y:S05]  /*0f90*/  @!P1 BRA `(.L_x_14) ;  /* 0x00000000001c9947 */ /* 0x000fea0003800000 */
[----:B------:R-:W3:Y:S02]  /*0fa0*/  LDC.64 R12, c[0x0][0x5a0] ;  /* 0x00016800ff0c7b82 */ /* 0x000ee40000000a00 */
[----:B---3--:R-:W3:Y:S02]  /*0fb0*/  LDG.E.64 R12, desc[UR16][R12.64] ;  /* 0x000000100c0c7981 */ /* 0x008ee4000c1e1b00 */
[----:B---3--:R-:W-:-:S04]  /*0fc0*/  ISETP.NE.U32.AND P1, PT, R12, RZ, PT ;  /* 0x000000ff0c00720c */ /* 0x008fc80003f25070 */
[----:B------:R-:W-:-:S13]  /*0fd0*/  ISETP.NE.AND.EX P1, PT, R13, RZ, PT, P1 ;  /* 0x000000ff0d00720c */ /* 0x000fda0003f25310 */
[----:B------:R-:W-:Y:S05]  /*0fe0*/  @!P1 BRA `(.L_x_14) ;  /* 0x0000000000089947 */ /* 0x000fea0003800000 */
[----:B01----:R0:W5:Y:S01]  /*0ff0*/  LD.E R9, desc[UR16][R12.64] ;  /* 0x000000100c097980 */ /* 0x003162000c101900 */
[----:B------:R-:W-:Y:S05]  /*1000*/  BRA `(.L_x_15) ;  /* 0x0000000000207947 */ /* 0x000fea0003800000 */
.L_x_14:
[----:B------:R-:W-:Y:S02]  /*1010*/  ULDC.64 UR4, c[0x0][0x590] ;  /* 0x0001640000047ab9 */ /* 0x000fe40000000a00 */
[----:B------:R-:W-:-:S04]  /*1020*/  ISETP.NE.U32.AND P1, PT, RZ, UR4, PT ;  /* 0x00000004ff007c0c */ /* 0x000fc8000bf25070 */
[----:B------:R-:W-:-:S13]  /*1030*/  ISETP.NE.AND.EX P1, PT, RZ, UR5, PT, P1 ;  /* 0x00000005ff007c0c */ /* 0x000fda000bf25310 */
[----:B------:R-:W-:Y:S05]  /*1040*/  @!P1 BRA `(.L_x_16) ;  /* 0x00000000000c9947 */ /* 0x000fea0003800000 */
[----:B------:R-:W0:Y:S02]  /*1050*/  LDC.64 R12, c[0x0][0x590] ;  /* 0x00016400ff0c7b82 */ /* 0x000e240000000a00 */
[----:B01----:R1:W5:Y:S01]  /*1060*/  LDG.E R9, desc[UR16][R12.64] ;  /* 0x000000100c097981 */ /* 0x003362000c1e1900 */
[----:B------:R-:W-:Y:S05]  /*1070*/  BRA `(.L_x_15) ;  /* 0x0000000000047947 */ /* 0x000fea0003800000 */
.L_x_16:
[----:B01----:R-:W3:Y:S02]  /*1080*/  LDC R9, c[0x0][0x584] ;  /* 0x00016100ff097b82 */ /* 0x003ee40000000800 */
.L_x_15:
[----:B------:R-:W-:-:S13]  /*1090*/  LOP3.LUT P1, RZ, R14, 0xff, RZ, 0xc0, !PT ;  /* 0x000000ff0eff7812 */ /* 0x000fda000782c0ff */
[----:B------:R-:W-:Y:S05]  /*10a0*/  @!P1 EXIT ;  /* 0x000000000000994d */ /* 0x000fea0003800000 */
[----:B------:R-:W-:Y:S01]  /*10b0*/  ULDC UR4, c[0x0][0x28c] ;  /* 0x0000a30000047ab9 */ /* 0x000fe20000000800 */
[----:B------:R-:W-:Y:S01]  /*10c0*/  LOP3.LUT R146, R4, 0x1, RZ, 0xfc, !PT ;  /* 0x0000000104927812 */ /* 0x000fe200078efcff */
[----:B------:R-:W-:-:S04]  /*10d0*/  UIADD3 UR4, UR4, 0x1f, URZ ;  /* 0x0000001f04047890 */ /* 0x000fc8000fffe03f */
[----:B------:R-:W-:-:S04]  /*10e0*/  USHF.R.S32.HI UR5, URZ, 0x1f, UR4 ;  /* 0x0000001f3f057899 */ /* 0x000fc80008011404 */
[----:B------:R-:W-:-:S03]  /*10f0*/  ULEA.HI UR5, UR5, UR4, URZ, 0x5 ;  /* 0x0000000405057291 */ /* 0x000fc6000f8f283f */
[----:B------:R-:W-:Y:S01]  /*1100*/  UMOV UR4, URZ ;  /* 0x0000003f00047c82 */ /* 0x000fe20008000000 */
[----:B------:R-:W-:-:S03]  /*1110*/  USHF.R.S32.HI UR9, URZ, 0x5, UR5 ;  /* 0x000000053f097899 */ /* 0x000fc60008011405 */
[----:B------:R-:W-:-:S09]  /*1120*/  UMOV UR5, URZ ;  /* 0x0000003f00057c82 */ /* 0x000fd20008000000 */
.L_x_171:
[----:B------:R-:W-:Y:S01]  /*1130*/  LOP3.LUT R11, R0, 0x80, RZ, 0xc0, !PT ;  /* 0x00000080000b7812 */ /* 0x000fe200078ec0ff */
[----:B------:R-:W4:Y:S01]  /*1140*/  S2UR UR13, SR_CgaCtaId ;  /* 0x00000000000d79c3 */ /* 0x000f220000008800 */
[----:B------:R-:W-:Y:S01]  /*1150*/  UMOV UR12, 0x400 ;  /* 0x00000400000c7882 */ /* 0x000fe20000000000 */
[----:B------:R-:W-:Y:S01]  /*1160*/  UMOV UR6, URZ ;  /* 0x0000003f00067c82 */ /* 0x000fe20008000000 */
[----:B------:R-:W-:Y:S01]  /*1170*/  SHF.R.U32.HI R11, RZ, 0x7, R11 ;  /* 0x00000007ff0b7819 */ /* 0x000fe2000001160b */
[----:B------:R-:W-:Y:S01]  /*1180*/  UMOV UR7, URZ ;  /* 0x0000003f00077c82 */ /* 0x000fe20008000000 */
[----:B------:R-:W-:Y:S01]  /*1190*/  UMOV UR18, UR5 ;  /* 0x0000000500127c82 */ /* 0x000fe20008000000 */
[----:B------:R-:W-:Y:S02]  /*11a0*/  CS2R R20, SRZ ;  /* 0x0000000000147805 */ /* 0x000fe4000001ff00 */
[----:B------:R-:W-:Y:S01]  /*11b0*/  CS2R R18, SRZ ;  /* 0x0000000000127805 */ /* 0x000fe2000001ff00 */
[----:B01---5:R-:W0:Y:S01]  /*11c0*/  LDC R12, c[0x0][0x28c] ;  /* 0x0000a300ff0c7b82 */ /* 0x023e220000000800 */
[----:B------:R-:W1:Y:S01]  /*11d0*/  SHFL.IDX PT, R11, R11, RZ, 0x1f ;  /* 0x00001fff0b0b7589 */ /* 0x000e6200000e0000 */
[----:B------:R-:W-:-:S02]  /*11e0*/  CS2R R22, SRZ ;  /* 0x0000000000167805 */ /* 0x000fc4000001ff00 */
[----:B------:R-:W-:Y:S02]  /*11f0*/  CS2R R88, SRZ ;  /* 0x0000000000587805 */ /* 0x000fe4000001ff00 */
[----:B------:R-:W-:Y:S02]  /*1200*/  CS2R R90, SRZ ;  /* 0x00000000005a7805 */ /* 0x000fe4000001ff00 */
[----:B------:R-:W-:Y:S02]  /*1210*/  CS2R R92, SRZ ;  /* 0x00000000005c7805 */ /* 0x000fe4000001ff00 */
[----:B------:R-:W-:Y:S02]  /*1220*/  CS2R R94, SRZ ;  /* 0x00000000005e7805 */ /* 0x000fe4000001ff00 */
[----:B------:R-:W-:Y:S02]  /*1230*/  CS2R R96, SRZ ;  /* 0x0000000000607805 */ /* 0x000fe4000001ff00 */
        /* <DEDUP_REMOVED lines=16> */
[----:B0-----:R-:W-:Y:S02]  /*1340*/  ISETP.GE.AND P1, PT, R12, 0x1, PT ;  /* 0x000000010c00780c */ /* 0x001fe40003f26270 */
[----:B------:R-:W-:Y:S02]  /*1350*/  CS2R R130, SRZ ;  /* 0x0000000000827805 */ /* 0x000fe4000001ff00 */
[----:B-1----:R-:W-:-:S02]  /*1360*/  R2UR UR8, R11 ;  /* 0x000000000b0872ca */ /* 0x002fc400000e0000 */
[----:B------:R-:W-:Y:S02]  /*1370*/  CS2R R132, SRZ ;  /* 0x0000000000847805 */ /* 0x000fe4000001ff00 */
[----:B------:R-:W-:Y:S02]  /*1380*/  CS2R R134, SRZ ;  /* 0x0000000000867805 */ /* 0x000fe4000001ff00 */
[----:B------:R-:W-:Y:S02]  /*1390*/  CS2R R136, SRZ ;  /* 0x0000000000887805 */ /* 0x000fe4000001ff00 */
[----:B------:R-:W-:Y:S02]  /*13a0*/  CS2R R138, SRZ ;  /* 0x00000000008a7805 */ /* 0x000fe4000001ff00 */
[----:B------:R-:W-:Y:S02]  /*13b0*/  CS2R R140, SRZ ;  /* 0x00000000008c7805 */ /* 0x000fe4000001ff00 */
[----:B------:R-:W-:-:S02]  /*13c0*/  CS2R R142, SRZ ;  /* 0x00000000008e7805 */ /* 0x000fc4000001ff00 */
[----:B------:R-:W-:Y:S01]  /*13d0*/  CS2R R144, SRZ ;  /* 0x0000000000907805 */ /* 0x000fe2000001ff00 */
[----:B------:R-:W-:Y:S01]  /*13e0*/  IMAD.U32 R15, RZ, RZ, UR4 ;  /* 0x00000004ff0f7e24 */ /* 0x000fe2000f8e00ff */
[----:B------:R-:W-:Y:S02]  /*13f0*/  CS2R R56, SRZ ;  /* 0x0000000000387805 */ /* 0x000fe4000001ff00 */
[----:B------:R-:W-:Y:S02]  /*1400*/  CS2R R58, SRZ ;  /* 0x00000000003a7805 */ /* 0x000fe4000001ff00 */
[----:B------:R-:W-:Y:S02]  /*1410*/  CS2R R60, SRZ ;  /* 0x00000000003c7805 */ /* 0x000fe4000001ff00 */
[----:B------:R-:W-:Y:S01]  /*1420*/  CS2R R62, SRZ ;  /* 0x00000000003e7805 */ /* 0x000fe2000001ff00 */
[----:B------:R-:W-:Y:S01]  /*1430*/  ULEA.HI UR10, UR8, UR8, URZ, 0x1 ;  /* 0x00000008080a7291 */ /* 0x000fe2000f8f083f */
[----:B------:R-:W-:-:S02]  /*1440*/  CS2R R64, SRZ ;  /* 0x0000000000407805 */ /* 0x000fc4000001ff00 */
[----:B------:R-:W-:Y:S02]  /*1450*/  CS2R R66, SRZ ;  /* 0x0000000000427805 */ /* 0x000fe4000001ff00 */
[----:B------:R-:W-:Y:S01]  /*1460*/  CS2R R68, SRZ ;  /* 0x0000000000447805 */ /* 0x000fe2000001ff00 */
[----:B------:R-:W-:Y:S01]  /*1470*/  ULOP3.LUT UR11, UR10, 0x1ffffe, URZ, 0xc0, !UPT ;  /* 0x001ffffe0a0b7892 */ /* 0x000fe2000f8ec03f */
[----:B------:R-:W-:Y:S01]  /*1480*/  CS2R R70, SRZ ;  /* 0x0000000000467805 */ /* 0x000fe2000001ff00 */
[----:B----4-:R-:W-:Y:S01]  /*1490*/  ULEA UR10, UR13, UR12, 0x18 ;  /* 0x0000000c0d0a7291 */ /* 0x010fe2000f8ec03f */
[----:B------:R-:W-:Y:S01]  /*14a0*/  CS2R R72, SRZ ;  /* 0x0000000000487805 */ /* 0x000fe2000001ff00 */
[----:B------:R-:W-:Y:S01]  /*14b0*/  UIADD3 UR11, UR8, -UR11, URZ ;  /* 0x8000000b080b7290 */ /* 0x000fe2000fffe03f */
[----:B------:R-:W-:Y:S02]  /*14c0*/  CS2R R74, SRZ ;  /* 0x00000000004a7805 */ /* 0x000fe4000001ff00 */
[----:B------:R-:W-:Y:S01]  /*14d0*/  CS2R R76, SRZ ;  /* 0x00000000004c7805 */ /* 0x000fe2000001ff00 */
[----:B------:R-:W-:Y:S01]  /*14e0*/  UMOV UR8, URZ ;  /* 0x0000003f00087c82 */ /* 0x000fe20008000000 */
[----:B------:R-:W-:Y:S01]  /*14f0*/  ULEA UR11, UR11, UR10, 0xb ;  /* 0x0000000a0b0b7291 */ /* 0x000fe2000f8e583f */
[----:B------:R-:W-:-:S02]  /*1500*/  CS2R R78, SRZ ;  /* 0x00000000004e7805 */ /* 0x000fc4000001ff00 */
[----:B------:R-:W-:Y:S02]  /*1510*/  CS2R R80, SRZ ;  /* 0x0000000000507805 */ /* 0x000fe4000001ff00 */
[----:B------:R-:W-:Y:S01]  /*1520*/  CS2R R82, SRZ ;  /* 0x0000000000527805 */ /* 0x000fe2000001ff00 */
[----:B------:R-:W-:Y:S01]  /*1530*/  UIADD3 UR11, UR11, 0x100, URZ ;  /* 0x000001000b0b7890 */ /* 0x000fe2000fffe03f */
[----:B------:R-:W-:Y:S02]  /*1540*/  CS2R R84, SRZ ;  /* 0x0000000000547805 */ /* 0x000fe4000001ff00 */
[----:B------:R-:W-:Y:S02]  /*1550*/  CS2R R86, SRZ ;  /* 0x0000000000567805 */ /* 0x000fe4000001ff00 */
[----:B------:R-:W-:Y:S01]  /*1560*/  CS2R R24, SRZ ;  /* 0x0000000000187805 */ /* 0x000fe2000001ff00 */
[----:B------:R-:W-:Y:S01]  /*1570*/  USHF.R.U32.HI UR11, URZ, 0x4, UR11 ;  /* 0x000000043f0b7899 */ /* 0x000fe2000801160b */
[----:B------:R-:W-:-:S02]  /*1580*/  CS2R R26, SRZ ;  /* 0x00000000001a7805 */ /* 0x000fc4000001ff00 */
[----:B------:R-:W-:Y:S02]  /*1590*/  CS2R R28, SRZ ;  /* 0x00000000001c7805 */ /* 0x000fe4000001ff00 */
[----:B------:R-:W-:Y:S01]  /*15a0*/  CS2R R30, SRZ ;  /* 0x00000000001e7805 */ /* 0x000fe2000001ff00 */
[----:B------:R-:W-:Y:S01]  /*15b0*/  ULOP3.LUT UR11, UR11, 0x3fff, URZ, 0xc0, !UPT ;  /* 0x00003fff0b0b7892 */ /* 0x000fe2000f8ec03f */
        /* <DEDUP_REMOVED lines=11> */
[----:B------:R-:W-:Y:S01]  /*1670*/  CS2R R54, SRZ ;  /* 0x0000000000367805 */ /* 0x000fe2000001ff00 */
[----:B--2---:R-:W-:Y:S06]  /*1680*/  @!P1 BRA `(.L_x_17) ;  /* 0x00000008002c9947 */ /* 0x004fec0003800000 */
[----:B------:R-:W-:-:S13]  /*1690*/  ISETP.NE.AND P2, PT, R146, 0x3, PT ;  /* 0x000000039200780c */ /* 0x000fda0003f45270 */
[----:B------:R-:W-:Y:S05]  /*16a0*/  @!P2 BRA `(.L_x_18) ;  /* 0x000000000004a947 */ /* 0x000fea0003800000 */
[----:B------:R-:W-:Y:S01]  /*16b0*/  BPT.TRAP 0x1 ;  /* 0x000000040000795c */ /* 0x000fe20000300000 */
.L_x_18:
[----:B------:R-:W-:Y:S01]  /*16c0*/  ULEA UR7, UR5, UR10, 0x3 ;  /* 0x0000000a05077291 */ /* 0x000fe2000f8e183f */
[----:B------:R-:W-:-:S05]  /*16d0*/  IMAD.U32 R11, RZ, RZ, UR4 ;  /* 0x00000004ff0b7e24 */ /* 0x000fca000f8e00ff */
[----:B------:R-:W-:-:S04]  /*16e0*/  SHF.L.U32 R11, R11, 0x1f, RZ ;  /* 0x0000001f0b0b7819 */ /* 0x000fc800000006ff */
[----:B------:R0:W1:Y:S01]  /*16f0*/  SYNCS.PHASECHK.TRANS64.TRYWAIT P1, [UR7], R11 ;  /* 0x0000000bff0075a7 */ /* 0x0000620008020147 */
[----:B------:R-:W-:Y:S05]  /*1700*/  @!P2 BRA `(.L_x_19) ;  /* 0x000000000004a947 */ /* 0x000fea0003800000 */
[----:B------:R-:W-:Y:S01]  /*1710*/  BPT.TRAP 0x1 ;  /* 0x000000040000795c */ /* 0x000fe20000300000 */
.L_x_19:
[----:B------:R-:W-:Y:S01]  /*1720*/  UMOV UR6, 0x1 ;  /* 0x0000000100067882 */ /* 0x000fe20000000000 */
[----:B------:R-:W-:Y:S01]  /*1730*/  IMAD.MOV.U32 R20, RZ, RZ, RZ ;  /* 0x000000ffff147224 */ /* 0x000fe200078e00ff */
[----:B-1----:R-:W-:Y:S06]  /*1740*/  @P1 BRA `(.L_x_20) ;  /* 0x0000000000081947 */ /* 0x002fec0003800000 */
[----:B------:R-:W1:Y:S02]  /*1750*/  SYNCS.PHASECHK.TRANS64.TRYWAIT P1, [UR7], R11 ;  /* 0x0000000bff0075a7 */ /* 0x000e640008020147 */
[----:B-1----:R-:W-:Y:S05]  /*1760*/  @!P1 BRA `(.L_x_21) ;  /* 0x0000007c00149947 */ /* 0x002fea0003800000 */
.L_x_20:
[----:B------:R-:W-:Y:S01]  /*1770*/  UIADD3 UR7, UR10, 0x6100, URZ ;  /* 0x000061000a077890 */ /* 0x000fe2000fffe03f */
[----:B------:R-:W-:Y:S01]  /*1780*/  WARPGROUP.ARRIVE ;  /* 0x00000000000079c5 */ /* 0x000fe20000000000 */
[----:B------:R-:W-:Y:S01]  /*1790*/  ULOP3.LUT UR12, UR11, 0x10000, URZ, 0xfc, !UPT ;  /* 0x000100000b0c7892 */ /* 0x000fe2000f8efc3f */
[----:B------:R-:W-:Y:S01]  /*17a0*/  IMAD.MOV.U32 R21, RZ, RZ, RZ ;  /* 0x000000ffff157224 */ /* 0x000fe200078e00ff */
[----:B------:R-:W-:Y:S01]  /*17b0*/  USHF.R.U32.HI UR7, URZ, 0x4, UR7 ;  /* 0x000000043f077899 */ /* 0x000fe20008011607 */
[----:B------:R-:W-:Y:S01]  /*17c0*/  CS2R R18, SRZ ;  /* 0x0000000000127805 */ /* 0x000fe2000001ff00 */
[----:B------:R-:W-:Y:S01]  /*17d0*/  ULEA UR12, UR5, UR12, 0x9 ;  /* 0x0000000c050c7291 */ /* 0x000fe2000f8e483f */
[----:B------:R-:W-:Y:S01]  /*17e0*/  CS2R R22, SRZ ;  /* 0x0000000000167805 */ /* 0x000fe2000001ff00 */
[----:B------:R-:W-:Y:S01]  /*17f0*/  ULOP3.LUT UR7, UR7, 0x3fff, URZ, 0xc0, !UPT ;  /* 0x00003fff07077892 */ /* 0x000fe2000f8ec03f */
[----:B------:R-:W-:Y:S01]  /*1800*/  CS2R R88, SRZ ;  /* 0x0000000000587805 */ /* 0x000fe2000001ff00 */
[----:B------:R-:W-:Y:S01]  /*1810*/  UMOV UR13, 0xc0000010 ;  /* 0xc0000010000d7882 */ /* 0x000fe20000000000 */
[----:B------:R-:W-:Y:S01]  /*1820*/  UMOV UR15, 0xc0000010 ;  /* 0xc0000010000f7882 */ /* 0x000fe20000000000 */
[----:B------:R-:W-:Y:S01]  /*1830*/  ULOP3.LUT UR7, UR7, 0x10000, URZ, 0xfc, !UPT ;  /* 0x0001000007077892 */ /* 0x000fe2000f8efc3f */
[----:B------:R-:W-:-:S02]  /*1840*/  CS2R R90, SRZ ;  /* 0x00000000005a7805 */ /* 0x000fc4000001ff00 */
[----:B------:R-:W-:Y:S02]  /*1850*/  CS2R R92, SRZ ;  /* 0x00000000005c7805 */ /* 0x000fe4000001ff00 */
[----:B------:R-:W-:Y:S01]  /*1860*/  CS2R R94, SRZ ;  /* 0x00000000005e7805 */ /* 0x000fe2000001ff00 */
[----:B------:R-:W-:Y:S01]  /*1870*/  ULEA UR14, UR5, UR7, 0x7 ;  /* 0x00000007050e7291 */ /* 0x000fe2000f8e383f */
[----:B------:R-:W-:Y:S01]  /*1880*/  CS2R R96, SRZ ;  /* 0x0000000000607805 */ /* 0x000fe2000001ff00 */
[----:B------:R-:W-:Y:S01]  /*1890*/  UIADD3 UR7, UR12, 0x100, URZ ;  /* 0x000001000c077890 */ /* 0x000fe2000fffe03f */
[----:B------:R-:W-:Y:S02]  /*18a0*/  CS2R R98, SRZ ;  /* 0x0000000000627805 */ /* 0x000fe4000001ff00 */
[----:B------:R-:W-:Y:S02]  /*18b0*/  CS2R R100, SRZ ;  /* 0x0000000000647805 */ /* 0x000fe4000001ff00 */
[----:B------:R-:W-:-:S02]  /*18c0*/  CS2R R102, SRZ ;  /* 0x0000000000667805 */ /* 0x000fc4000001ff00 */
[----:B------:R-:W-:Y:S02]  /*18d0*/  CS2R R104, SRZ ;  /* 0x0000000000687805 */ /* 0x000fe4000001ff00 */
[----:B------:R-:W-:Y:S02]  /*18e0*/  CS2R R106, SRZ ;  /* 0x00000000006a7805 */ /* 0x000fe4000001ff00 */
[----:B------:R-:W-:Y:S01]  /*18f0*/  CS2R R108, SRZ ;  /* 0x00000000006c7805 */ /* 0x000fe2000001ff00 */
[----:B------:R-:W-:Y:S01]  /*1900*/  QGMMA.64x64x32.F32.E5M2.E5M2 R56, gdesc[UR12], RZ, !UPT ;  /* 0x00e000000c3879f3 */ /* 0x000fe2000c7038ff */
[----:B------:R-:W-:Y:S01]  /*1910*/  UMOV UR12, UR7 ;  /* 0x00000007000c7c82 */ /* 0x000fe20008000000 */
[----:B------:R-:W-:Y:S01]  /*1920*/  ULDC UR7, c[0x0][0x50c] ;  /* 0x0001430000077ab9 */ /* 0x000fe20000000800 */
[----:B------:R-:W-:Y:S01]  /*1930*/  UMOV UR13, 0xc0000010 ;  /* 0xc0000010000d7882 */ /* 0x000fe20000000000 */
[----:B------:R-:W-:Y:S01]  /*1940*/  UISETP.NE.AND UP0, UPT, UR7, 0x1, UPT ;  /* 0x000000010700788c */ /* 0x000fe2000bf05270 */
[----:B------:R-:W-:Y:S01]  /*1950*/  QGMMA.64x64x32.F32.E5M2.E5M2 R24, gdesc[UR12], RZ, !UPT, gsb0 ;  /* 0x00e000000c1879f3 */ /* 0x000fe2000c0038ff */
[----:B------:R-:W-:-:S02]  /*1960*/  CS2R R110, SRZ ;  /* 0x00000000006e7805 */ /* 0x000fc4000001ff00 */
[----:B------:R-:W-:Y:S01]  /*1970*/  CS2R R112, SRZ ;  /* 0x0000000000707805 */ /* 0x000fe2000001ff00 */
[----:B------:R-:W-:Y:S01]  /*1980*/  USEL UR7, URZ, 0x1, UP0 ;  /* 0x000000013f077887 */ /* 0x000fe20008000000 */
[----:B------:R-:W-:Y:S02]  /*1990*/  CS2R R114, SRZ ;  /* 0x0000000000727805 */ /* 0x000fe4000001ff00 */
[----:B------:R-:W-:Y:S02]  /*19a0*/  CS2R R116, SRZ ;  /* 0x0000000000747805 */ /* 0x000fe4000001ff00 */
[----:B------:R-:W-:Y:S02]  /*19b0*/  CS2R R118, SRZ ;  /* 0x0000000000767805 */ /* 0x000fe4000001ff00 */
[----:B------:R-:W-:Y:S02]  /*19c0*/  CS2R R120, SRZ ;  /* 0x0000000000787805 */ /* 0x000fe4000001ff00 */
[----:B------:R-:W-:-:S02]  /*19d0*/  CS2R R122, SRZ ;  /* 0x00000000007a7805 */ /* 0x000fc4000001ff00 */
[----:B------:R-:W-:Y:S02]  /*19e0*/  ISETP.NE.AND P1, PT, RZ, UR7, PT ;  /* 0x00000007ff007c0c */ /* 0x000fe4000bf25270 */
        /* <DEDUP_REMOVED lines=10> */
[----:B------:R-:W-:Y:S01]  /*1a90*/  CS2R R144, SRZ ;  /* 0x0000000000907805 */ /* 0x000fe2000001ff00 */
[----:B------:R-:W-:Y:S06]  /*1aa0*/  @!P1 BRA `(.L_x_22) ;  /* 0x0000000400089947 */ /* 0x000fec0003800000 */
[----:B------:R-:W-:Y:S02]  /*1ab0*/  WARPGROUP.DEPBAR.LE gsb0, 0x0 ;  /* 0x00008000000079c5 */ /* 0x000fe40000010000 */
[----:B------:R-:W-:-:S01]  /*1ac0*/  FADD R145, RZ, R56 ;  /* 0x00000038ff917221 */ /* 0x000fc20000000000 */
[----:B------:R-:W-:Y:S01]  /*1ad0*/  FADD R144, RZ, R57 ;  /* 0x00000039ff907221 */ /* 0x000fe20000000000 */
        /* <DEDUP_REMOVED lines=62> */
[----:B------:R-:W-:-:S06]  /*1ec0*/  UMOV UR6, URZ ;  /* 0x0000003f00067c82 */ /* 0x000fcc0008000000 */
.L_x_22:
[----:B------:R-:W-:-:S04]  /*1ed0*/  UIADD3 UR18, UR5, 0x1, URZ ;  /* 0x0000000105127890 */ /* 0x000fc8000fffe03f */
[----:B------:R-:W-:-:S04]  /*1ee0*/  UISETP.NE.AND UP0, UPT, UR18, 0x3, UPT ;  /* 0x000000031200788c */ /* 0x000fc8000bf05270 */
[----:B------:R-:W-:Y:S02]  /*1ef0*/  USEL UR8, URZ, 0x1, UP0 ;  /* 0x000000013f087887 */ /* 0x000fe40008000000 */
[----:B------:R-:W-:Y:S02]  /*1f00*/  USEL UR18, UR18, URZ, UP0 ;  /* 0x0000003f12127287 */ /* 0x000fe40008000000 */
[----:B------:R-:W-:-:S06]  /*1f10*/  ULOP3.LUT UR8, UR4, UR8, URZ, 0x3c, !UPT ;  /* 0x0000000804087292 */ /* 0x000fcc000f8e3c3f */
[----:B------:R-:W-:Y:S01]  /*1f20*/  IMAD.U32 R15, RZ, RZ, UR8 ;  /* 0x00000008ff0f7e24 */ /* 0x000fe2000f8e00ff */
[----:B------:R-:W-:-:S06]  /*1f30*/  UMOV UR8, 0x1 ;  /* 0x0000000100087882 */ /* 0x000fcc0000000000 */
.L_x_17:
[----:B------:R-:W-:-:S04]  /*1f40*/  UISETP.LT.AND UP0, UPT, UR9, 0x1, UPT ;  /* 0x000000010900788c */ /* 0x000fc8000bf01270 */
[----:B------:R-:W-:-:S04]  /*1f50*/  USEL UR12, UR9, 0x1, UP0 ;  /* 0x00000001090c7887 */ /* 0x000fc80008000000 */
[----:B------:R-:W-:-:S04]  /*1f60*/  UIADD3 UR12, UR9, -UR12, URZ ;  /* 0x8000000c090c7290 */ /* 0x000fc8000fffe03f */
[----:B------:R-:W-:-:S06]  /*1f70*/  UISETP.GE.AND UP0, UPT, UR12, 0x1, UPT ;  /* 0x000000010c00788c */ /* 0x000fcc000bf06270 */
[----:B------:R-:W-:-:S13]  /*1f80*/  PLOP3.LUT P1, PT, PT, PT, UP0, 0x80, 0x0 ;  /* 0x000000000000781c */ /* 0x000fda0003f2f008 */
[----:B------:R-:W-:Y:S05]  /*1f90*/  @!P1 BRA `(.L_x_23) ;  /* 0x0000000800009947 */ /* 0x000fea0003800000 */
[----:B01----:R-:W-:Y:S01]  /*1fa0*/  IMAD.U32 R11, RZ, RZ, UR12 ;  /* 0x0000000cff0b7e24 */ /* 0x003fe2000f8e00ff */
[----:B------:R-:W-:Y:S01]  /*1fb0*/  ULDC UR19, c[0x0][0x50c] ;  /* 0x0001430000137ab9 */ /* 0x000fe20000000800 */
[----:B------:R-:W-:-:S07]  /*1fc0*/  IMAD.U32 R12, RZ, RZ, UR5 ;  /* 0x00000005ff0c7e24 */ /* 0x000fce000f8e00ff */
.L_x_31:
[----:B------:R-:W-:-:S13]  /*1fd0*/  ISETP.NE.AND P2, PT, R146, 0x3, PT ;  /* 0x000000039200780c */ /* 0x000fda0003f45270 */
[----:B0-----:R-:W-:Y:S05]  /*1fe0*/  @!P2 BRA `(.L_x_24) ;  /* 0x000000000004a947 */ /* 0x001fea0003800000 */
[----:B------:R-:W-:Y:S01]  /*1ff0*/  BPT.TRAP 0x1 ;  /* 0x000000040000795c */ /* 0x000fe20000300000 */
.L_x_24:
[----:B------:R-:W0:Y:S01]  /*2000*/  S2UR UR12, SR_CgaCtaId ;  /* 0x00000000000c79c3 */ /* 0x000e220000008800 */
[----:B------:R-:W-:Y:S01]  /*2010*/  UMOV UR10, 0x400 ;  /* 0x00000400000a7882 */ /* 0x000fe20000000000 */
[----:B------:R-:W-:Y:S01]  /*2020*/  SHF.L.U32 R13, R15, 0x1f, RZ ;  /* 0x0000001f0f0d7819 */ /* 0x000fe200000006ff */
[----:B0-----:R-:W-:-:S04]  /*2030*/  ULEA UR10, UR12, UR10, 0x18 ;  /* 0x0000000a0c0a7291 */ /* 0x001fc8000f8ec03f */
[----:B------:R-:W-:-:S09]  /*2040*/  ULEA UR12, UR18, UR10, 0x3 ;  /* 0x0000000a120c7291 */ /* 0x000fd2000f8e183f */
[----:B------:R0:W1:Y:S01]  /*2050*/  SYNCS.PHASECHK.TRANS64.TRYWAIT P1, [UR12], R13 ;  /* 0x0000000dff0075a7 */ /* 0x000062000802014c */
[----:B------:R-:W-:Y:S05]  /*2060*/  @!P2 BRA `(.L_x_25) ;  /* 0x000000000004a947 */ /* 0x000fea0003800000 */
[----:B------:R-:W-:Y:S01]  /*2070*/  BPT.TRAP 0x1 ;  /* 0x000000040000795c */ /* 0x000fe20000300000 */
.L_x_25:
[----:B-1----:R-:W-:Y:S05]  /*2080*/  @P1 BRA `(.L_x_26) ;  /* 0x0000000000081947 */ /* 0x002fea0003800000 */
[----:B------:R-:W1:Y:S02]  /*2090*/  SYNCS.PHASECHK.TRANS64.TRYWAIT P1, [UR12], R13 ;  /* 0x0000000dff0075a7 */ /* 0x000e64000802014c */
[----:B-1----:R-:W-:Y:S05]  /*20a0*/  @!P1 BRA `(.L_x_27) ;  /* 0x0000007000dc9947 */ /* 0x002fea0003800000 */
.L_x_26:
[----:B------:R-:W-:Y:S01]  /*20b0*/  UIADD3 UR12, UR10, 0x6100, URZ ;  /* 0x000061000a0c7890 */ /* 0x000fe2000fffe03f */
[----:B------:R-:W-:Y:S01]  /*20c0*/  WARPGROUP.ARRIVE ;  /* 0x00000000000079c5 */ /* 0x000fe20000000000 */
[----:B------:R-:W-:Y:S02]  /*20d0*/  UISETP.NE.AND UP0, UPT, UR7, URZ, UPT ;  /* 0x0000003f0700728c */ /* 0x000fe4000bf05270 */
[----:B------:R-:W-:Y:S02]  /*20e0*/  USHF.R.U32.HI UR12, URZ, 0x4, UR12 ;  /* 0x000000043f0c7899 */ /* 0x000fe4000801160c */
[----:B------:R-:W-:Y:S02]  /*20f0*/  USEL UR8, UR8, URZ, !UP0 ;  /* 0x0000003f08087287 */ /* 0x000fe4000c000000 */
[----:B------:R-:W-:Y:S02]  /*2100*/  ULOP3.LUT UR7, UR12, 0x3fff, URZ, 0xc0, !UPT ;  /* 0x00003fff0c077892 */ /* 0x000fe4000f8ec03f */
[----:B------:R-:W-:-:S02]  /*2110*/  ULOP3.LUT UR12, UR11, 0x10000, URZ, 0xfc, !UPT ;  /* 0x000100000b0c7892 */ /* 0x000fc4000f8efc3f */
[----:B------:R-:W-:Y:S02]  /*2120*/  ULOP3.LUT UR7, UR7, 0x10000, URZ, 0xfc, !UPT ;  /* 0x0001000007077892 */ /* 0x000fe4000f8efc3f */
[----:B------:R-:W-:Y:S02]  /*2130*/  UISETP.NE.U32.AND UP0, UPT, UR8, URZ, UPT ;  /* 0x0000003f0800728c */ /* 0x000fe4000bf05070 */
[----:B------:R-:W-:Y:S02]  /*2140*/  ULEA UR12, UR18, UR12, 0x9 ;  /* 0x0000000c120c7291 */ /* 0x000fe4000f8e483f */
[----:B------:R-:W-:Y:S02]  /*2150*/  ULEA UR14, UR18, UR7, 0x7 ;  /* 0x00000007120e7291 */ /* 0x000fe4000f8e383f */
[----:B------:R-:W-:Y:S01]  /*2160*/  UIADD3 UR7, UR12, 0x100, URZ ;  /* 0x000001000c077890 */ /* 0x000fe2000fffe03f */
[----:B------:R-:W-:Y:S01]  /*2170*/  UMOV UR13, 0xc0000010 ;  /* 0xc0000010000d7882 */ /* 0x000fe20000000000 */
[----:B------:R-:W-:Y:S01]  /*2180*/  UMOV UR15, 0xc0000010 ;  /* 0xc0000010000f7882 */ /* 0x000fe20000000000 */
[----:B------:R-:W-:-:S04]  /*2190*/  UIADD3 UR6, UR6, 0x1, URZ ;  /* 0x0000000106067890 */ /* 0x000fc8000fffe03f */
[----:B------:R-:W-:Y:S01]  /*21a0*/  QGMMA.64x64x32.F32.E5M2.E5M2 R56, gdesc[UR12], R56, UP0 ;  /* 0x00e000000c3879f3 */ /* 0x000fe2000bf03838 */
[----:B------:R-:W-:Y:S01]  /*21b0*/  UMOV UR12, UR7 ;  /* 0x00000007000c7c82 */ /* 0x000fe20008000000 */
[----:B------:R-:W-:Y:S02]  /*21c0*/  UMOV UR13, 0xc0000010 ;  /* 0xc0000010000d7882 */ /* 0x000fe40000000000 */
[----:B------:R-:W-:Y:S01]  /*21d0*/  QGMMA.64x64x32.F32.E5M2.E5M2 R24, gdesc[UR12], R24, UP0, gsb0 ;  /* 0x00e000000c1879f3 */ /* 0x000fe2000b803818 */
[----:B------:R-:W-:-:S04]  /*21e0*/  UISETP.NE.AND UP0, UPT, UR6, UR19, UPT ;  /* 0x000000130600728c */ /* 0x000fc8000bf05270 */
[----:B------:R-:W-:-:S06]  /*21f0*/  USEL UR7, URZ, 0x1, UP0 ;  /* 0x000000013f077887 */ /* 0x000fcc0008000000 */
[----:B------:R-:W-:Y:S01]  /*2200*/  ISETP.NE.AND P1, PT, RZ, UR7, PT ;  /* 0x00000007ff007c0c */ /* 0x000fe2000bf25270 */
[----:B------:R-:W-:-:S12]  /*2210*/  WARPGROUP.DEPBAR.LE gsb0, 0x1 ;  /* 0x00008000000079c5 */ /* 0x000fd80000010100 */
[----:B------:R-:W-:Y:S05]  /*2220*/  @!P1 BRA `(.L_x_28) ;  /* 0x0000000400089947 */ /* 0x000fea0003800000 */
[----:B------:R-:W-:Y:S02]  /*2230*/  WARPGROUP.DEPBAR.LE gsb0, 0x0 ;  /* 0x00008000000079c5 */ /* 0x000fe40000010000 */
[----:B------:R-:W-:-:S01]  /*2240*/  FADD R145, R56, R145 ;  /* 0x0000009138917221 */ /* 0x000fc20000000000 */
[----:B------:R-:W-:Y:S01]  /*2250*/  FADD R144, R57, R144 ;  /* 0x0000009039907221 */ /* 0x000fe20000000000 */
        /* <DEDUP_REMOVED lines=62> */
[----:B------:R-:W-:-:S06]  /*2640*/  UMOV UR6, URZ ;  /* 0x0000003f00067c82 */ /* 0x000fcc0008000000 */
.L_x_28:
[----:B------:R-:W-:Y:S05]  /*2650*/  @!P2 BRA `(.L_x_29) ;  /* 0x000000000004a947 */ /* 0x000fea0003800000 */
[----:B------:R-:W-:Y:S01]  /*2660*/  BPT.TRAP 0x1 ;  /* 0x000000040000795c */ /* 0x000fe20000300000 */
.L_x_29:
[----:B01----:R-:W-:Y:S02]  /*2670*/  @P0 LEA R13, R12, UR10, 0x3 ;  /* 0x0000000a0c0d0c11 */ /* 0x003fe4000f8e18ff */
[----:B------:R-:W-:-:S03]  /*2680*/  ISETP.GT.U32.AND P1, PT, R4, 0x1, PT ;  /* 0x000000010400780c */ /* 0x000fc60003f24070 */
[----:B------:R-:W-:-:S05]  /*2690*/  @P0 VIADD R14, R13, 0x18 ;  /* 0x000000180d0e0836 */ /* 0x000fca0000000000 */
[----:B------:R-:W-:-:S04]  /*26a0*/  @P0 PRMT R14, R5, 0x654, R14 ;  /* 0x00000654050e0816 */ /* 0x000fc8000000000e */
[----:B------:R0:W-:Y:S01]  /*26b0*/  @P0 SYNCS.ARRIVE.TRANS64.RED.A1T0 RZ, [R14+URZ], RZ ;  /* 0x000000ff0eff09a7 */ /* 0x0001e2000810043f */
[----:B------:R-:W-:Y:S05]  /*26c0*/  @P1 BRA `(.L_x_30) ;  /* 0x0000000000041947 */ /* 0x000fea0003800000 */
[----:B------:R-:W-:Y:S01]  /*26d0*/  BPT.TRAP 0x1 ;  /* 0x000000040000795c */ /* 0x000fe20000300000 */
.L_x_30:
[----:B------:R-:W-:Y:S01]  /*26e0*/  UIADD3 UR18, UR18, 0x1, URZ ;  /* 0x0000000112127890 */ /* 0x000fe2000fffe03f */
[C---:B------:R-:W-:Y:S01]  /*26f0*/  ISETP.GT.AND P2, PT, R11.reuse, 0x1, PT ;  /* 0x000000010b00780c */ /* 0x040fe20003f44270 */
[----:B------:R-:W-:Y:S02]  /*2700*/  VIADD R12, R12, 0x1 ;  /* 0x000000010c0c7836 */ /* 0x000fe40000000000 */
[----:B------:R-:W-:Y:S01]  /*2710*/  UISETP.NE.AND UP0, UPT, UR18, 0x3, UPT ;  /* 0x000000031200788c */ /* 0x000fe2000bf05270 */
[----:B------:R-:W-:Y:S02]  /*2720*/  VIADD R11, R11, 0xffffffff ;  /* 0xffffffff0b0b7836 */ /* 0x000fe40000000000 */
[C---:B------:R-:W-:Y:S01]  /*2730*/  ISETP.NE.AND P1, PT, R12.reuse, 0x3, PT ;  /* 0x000000030c00780c */ /* 0x040fe20003f25270 */
[----:B------:R-:W-:Y:S02]  /*2740*/  USEL UR8, URZ, 0x1, UP0 ;  /* 0x000000013f087887 */ /* 0x000fe40008000000 */
[----:B------:R-:W-:Y:S01]  /*2750*/  USEL UR18, UR18, URZ, UP0 ;  /* 0x0000003f12127287 */ /* 0x000fe20008000000 */
[----:B------:R-:W-:-:S03]  /*2760*/  SEL R12, R12, RZ, P1 ;  /* 0x000000ff0c0c7207 */ /* 0x000fc60000800000 */
[----:B------:R-:W-:Y:S01]  /*2770*/  LOP3.LUT R15, R15, UR8, RZ, 0x3c, !PT ;  /* 0x000000080f0f7c12 */ /* 0x000fe2000f8e3cff */
[----:B------:R-:W-:Y:S01]  /*2780*/  UMOV UR8, 0x1 ;  /* 0x0000000100087882 */ /* 0x000fe20000000000 */
[----:B------:R-:W-:Y:S06]  /*2790*/  @P2 BRA `(.L_x_31) ;  /* 0xfffffff8000c2947 */ /* 0x000fec000383ffff */
.L_x_23:
[----:B------:R-:W-:Y:S01]  /*27a0*/  UISETP.NE.AND UP0, UPT, UR6, URZ, UPT ;  /* 0x0000003f0600728c */ /* 0x000fe2000bf05270 */
[----:B01----:R-:W0:Y:S03]  /*27b0*/  LDC R11, c[0x0][0x28c] ;  /* 0x0000a300ff0b7b82 */ /* 0x003e260000000800 */
[----:B------:R-:W-:-:S06]  /*27c0*/  USEL UR6, URZ, 0x1, !UP0 ;  /* 0x000000013f067887 */ /* 0x000fcc000c000000 */
[----:B------:R-:W-:Y:S02]  /*27d0*/  ISETP.NE.AND P1, PT, RZ, UR6, PT ;  /* 0x00000006ff007c0c */ /* 0x000fe4000bf25270 */
[----:B0-----:R-:W-:-:S11]  /*27e0*/  ISETP.GE.AND P2, PT, R11, 0x1, PT ;  /* 0x000000010b00780c */ /* 0x001fd60003f46270 */
[----:B------:R-:W-:Y:S05]  /*27f0*/  @!P1 BRA `(.L_x_32) ;  /* 0x0000000400049947 */ /* 0x000fea0003800000 */
[----:B------:R-:W-:Y:S02]  /*2800*/  WARPGROUP.DEPBAR.LE gsb0, 0x0 ;  /* 0x00008000000079c5 */ /* 0x000fe40000010000 */
[----:B------:R-:W-:Y:S01]  /*2810*/  FADD R145, R56, R145 ;  /* 0x0000009138917221 */ /* 0x000fe20000000000 */
        /* <DEDUP_REMOVED lines=62> */
[----:B------:R-:W-:-:S07]  /*2c00*/  FADD R20, R20, R55 ;  /* 0x0000003714147221 */ /* 0x000fce0000000000 */
.L_x_32:
[----:B------:R-:W-:Y:S02]  /*2c10*/  WARPGROUP.DEPBAR.LE gsb0, 0x0 ;  /* 0x00008000000079c5 */ /* 0x000fe40000010000 */
[----:B------:R-:W-:Y:S05]  /*2c20*/  @!P2 BRA `(.L_x_33) ;  /* 0x000000000050a947 */ /* 0x000fea0003800000 */
[----:B------:R-:W-:-:S13]  /*2c30*/  ISETP.NE.AND P1, PT, R146, 0x3, PT ;  /* 0x000000039200780c */ /* 0x000fda0003f25270 */
[----:B------:R-:W-:Y:S05]  /*2c40*/  @!P1 BRA `(.L_x_34) ;  /* 0x0000000000049947 */ /* 0x000fea0003800000 */
[----:B------:R-:W-:Y:S01]  /*2c50*/  BPT.TRAP 0x1 ;  /* 0x000000040000795c */ /* 0x000fe20000300000 */
.L_x_34:
[----:B------:R-:W-:Y:S01]  /*2c60*/  BSSY B0, `(.L_x_35) ;  /* 0x000000e000007945 */ /* 0x000fe20003800000 */
[----:B------:R-:W-:-:S03]  /*2c70*/  ISETP.GT.U32.AND P1, PT, R4, 0x1, PT ;  /* 0x000000010400780c */ /* 0x000fc60003f24070 */
[----:B------:R-:W-:Y:S10]  /*2c80*/  @!P0 BRA `(.L_x_36) ;  /* 0x00000000002c8947 */ /* 0x000ff40003800000 */
[----:B------:R-:W-:-:S04]  /*2c90*/  UISETP.LT.AND UP0, UPT, UR9, 0x1, UPT ;  /* 0x000000010900788c */ /* 0x000fc8000bf01270 */
[----:B------:R-:W-:-:S04]  /*2ca0*/  USEL UR8, UR9, 0x1, UP0 ;  /* 0x0000000109087887 */ /* 0x000fc80008000000 */
[----:B------:R-:W-:-:S04]  /*2cb0*/  UIADD3 UR8, UR5, UR9, -UR8 ;  /* 0x0000000905087290 */ /* 0x000fc8000fffe808 */
[----:B------:R-:W-:-:S04]  /*2cc0*/  UIMAD.WIDE.U32 UR6, UR8, -0x55555555, URZ ;  /* 0xaaaaaaab080678a5 */ /* 0x000fc8000f8e003f */
[----:B------:R-:W-:-:S04]  /*2cd0*/  USHF.R.U32.HI UR6, URZ, 0x1, UR7 ;  /* 0x000000013f067899 */ /* 0x000fc80008011607 */
[----:B------:R-:W-:-:S04]  /*2ce0*/  UIMAD UR8, UR6, -0x3, UR8 ;  /* 0xfffffffd060878a4 */ /* 0x000fc8000f8e0208 */
[----:B------:R-:W-:-:S04]  /*2cf0*/  ULEA UR8, UR8, UR10, 0x3 ;  /* 0x0000000a08087291 */ /* 0x000fc8000f8e183f */
[----:B------:R-:W-:-:S06]  /*2d00*/  UIADD3 UR8, UR8, 0x18, URZ ;  /* 0x0000001808087890 */ /* 0x000fcc000fffe03f */
[----:B------:R-:W-:-:S05]  /*2d10*/  IMAD.U32 R12, RZ, RZ, UR8 ;  /* 0x00000008ff0c7e24 */ /* 0x000fca000f8e00ff */
[----:B------:R-:W-:-:S04]  /*2d20*/  PRMT R11, R5, 0x654, R12 ;  /* 0x00000654050b7816 */ /* 0x000fc8000000000c */
[----:B------:R0:W-:Y:S03]  /*2d30*/  SYNCS.ARRIVE.TRANS64.RED.A1T0 RZ, [R11+URZ], RZ ;  /* 0x000000ff0bff79a7 */ /* 0x0001e6000810043f */
.L_x_36:
[----:B------:R-:W-:Y:S05]  /*2d40*/  BSYNC B0 ;  /* 0x0000000000007941 */ /* 0x000fea0003800000 */
.L_x_35:
[----:B------:R-:W-:Y:S05]  /*2d50*/  @P1 BRA `(.L_x_33) ;  /* 0x0000000000041947 */ /* 0x000fea0003800000 */
[----:B------:R-:W-:Y:S01]  /*2d60*/  BPT.TRAP 0x1 ;  /* 0x000000040000795c */ /* 0x000fe20000300000 */
.L_x_33:
[----:B------:R-:W1:Y:S01]  /*2d70*/  LDC R15, c[0x0][0x288] ;  /* 0x0000a200ff0f7b82 */ /* 0x000e620000000800 */
[--C-:B0-----:R-:W-:Y:S01]  /*2d80*/  SHF.R.U32.HI R11, RZ, 0x2, R0.reuse ;  /* 0x00000002ff0b7819 */ /* 0x101fe20000011600 */
[----:B------:R-:W-:Y:S01]  /*2d90*/  IMAD.SHL.U32 R31, R10, 0x40, RZ ;  /* 0x000000400a1f7824 */ /* 0x000fe200078e00ff */
[----:B------:R-:W-:Y:S01]  /*2da0*/  SHF.R.U32.HI R14, RZ, 0x7, R0 ;  /* 0x00000007ff0e7819 */ /* 0x000fe20000011600 */
[----:B------:R-:W-:Y:S01]  /*2db0*/  UIADD3 UR5, UR9, UR5, URZ ;  /* 0x0000000509057290 */ /* 0x000fe2000fffe03f */
[----:B------:R-:W-:Y:S01]  /*2dc0*/  LOP3.LUT R12, R11, 0x7, RZ, 0xc0, !PT ;  /* 0x000000070b0c7812 */ /* 0x000fe200078ec0ff */
[----:B------:R-:W-:Y:S01]  /*2dd0*/  IMAD.SHL.U32 R26, R0, 0x2, RZ ;  /* 0x00000002001a7824 */ /* 0x000fe200078e00ff */
[----:B------:R-:W-:Y:S01]  /*2de0*/  LOP3.LUT R11, R14, 0x1, RZ, 0xc0, !PT ;  /* 0x000000010e0b7812 */ /* 0x000fe200078ec0ff */
[----:B------:R-:W-:Y:S01]  /*2df0*/  UISETP.GT.U32.AND UP0, UPT, UR5, 0x2, UPT ;  /* 0x000000020500788c */ /* 0x000fe2000bf04070 */
[C---:B------:R-:W-:Y:S01]  /*2e00*/  LOP3.LUT R14, R0.reuse, 0x3, RZ, 0xc0, !PT ;  /* 0x00000003000e7812 */ /* 0x040fe200078ec0ff */
[----:B------:R-:W-:Y:S01]  /*2e10*/  ULDC UR12, c[0x0][0x284] ;  /* 0x0000a100000c7ab9 */ /* 0x000fe20000000800 */
[----:B------:R-:W-:Y:S01]  /*2e20*/  LOP3.LUT R13, R0, 0x60, RZ, 0xc0, !PT ;  /* 0x00000060000d7812 */ /* 0x000fe200078ec0ff */
[----:B------:R-:W-:Y:S01]  /*2e30*/  UISETP.LT.U32.AND UP0, UPT, UR9, 0x3, UP0 ;  /* 0x000000030900788c */ /* 0x000fe20008701070 */
[----:B------:R-:W-:Y:S01]  /*2e40*/  SHF.R.S32.HI R34, RZ, 0x1f, R6 ;  /* 0x0000001fff227819 */ /* 0x000fe20000011406 */
[----:B------:R-:W-:Y:S01]  /*2e50*/  UISETP.GE.U32.AND UP1, UPT, UR9, 0x3, UPT ;  /* 0x000000030900788c */ /* 0x000fe2000bf26070 */
[----:B------:R-:W-:Y:S01]  /*2e60*/  SHF.R.U32.HI R13, RZ, 0x1, R13 ;  /* 0x00000001ff0d7819 */ /* 0x000fe2000001160d */
[----:B------:R-:W-:Y:S01]  /*2e70*/  ULDC.64 UR10, c[0x0][0x5d0] ;  /* 0x00017400000a7ab9 */ /* 0x000fe20000000a00 */
[----:B------:R-:W-:Y:S01]  /*2e80*/  LOP3.LUT R26, R31, 0x6, R26, 0xf8, !PT ;  /* 0x000000061f1a7812 */ /* 0x000fe200078ef81a */
[----:B------:R-:W-:Y:S01]  /*2e90*/  UIMAD.WIDE.U32 UR6, UR5, -0x55555555, URZ ;  /* 0xaaaaaaab050678a5 */ /* 0x000fe2000f8e003f */
[----:B------:R-:W-:Y:S01]  /*2ea0*/  IADD3 R16, RZ, -R13, -R12 ;  /* 0x8000000dff107210 */ /* 0x000fe20007ffe80c */
[----:B------:R-:W-:Y:S01]  /*2eb0*/  USEL UR8, URZ, 0x1, !UP0 ;  /* 0x000000013f087887 */ /* 0x000fe2000c000000 */
[----:B------:R-:W-:Y:S01]  /*2ec0*/  IMAD.SHL.U32 R33, R11, 0x40, RZ ;  /* 0x000000400b217824 */ /* 0x000fe200078e00ff */
[----:B------:R-:W-:Y:S01]  /*2ed0*/  SHF.R.S32.HI R27, RZ, 0x1f, R26 ;  /* 0x0000001fff1b7819 */ /* 0x000fe2000001141a */
[----:B------:R-:W-:Y:S01]  /*2ee0*/  USHF.R.U32.HI UR6, URZ, 0x1, UR7 ;  /* 0x000000013f067899 */ /* 0x000fe20008011607 */
[----:B-1----:R-:W-:Y:S01]  /*2ef0*/  IMAD R14, R14, -0x2, R15 ;  /* 0xfffffffe0e0e7824 */ /* 0x002fe200078e020f */
[----:B------:R-:W-:Y:S01]  /*2f00*/  ISETP.GE.AND P1, PT, R31, R15, PT ;  /* 0x0000000f1f00720c */ /* 0x000fe20003f26270 */
[----:B------:R-:W-:Y:S01]  /*2f10*/  IMAD.SHL.U32 R15, R7, 0x100, RZ ;  /* 0x00000100070f7824 */ /* 0x000fe200078e00ff */
[----:B------:R-:W-:Y:S01]  /*2f20*/  ULOP3.LUT UR4, UR4, UR8, URZ, 0x3c, !UPT ;  /* 0x0000000804047292 */ /* 0x000fe2000f8e3c3f */
[----:B------:R-:W-:Y:S01]  /*2f30*/  IMAD R16, R11, -0x40, R16 ;  /* 0xffffffc00b107824 */ /* 0x000fe200078e0210 */
[----:B------:R-:W-:Y:S01]  /*2f40*/  LOP3.LUT R33, R33, 0x40, R12, 0xe2, !PT ;  /* 0x0000004021217812 */ /* 0x000fe200078ee20c */
[----:B------:R-:W-:Y:S01]  /*2f50*/  IMAD R11, R34, UR10, RZ ;  /* 0x0000000a220b7c24 */ /* 0x000fe2000f8e02ff */
[----:B------:R-:W-:Y:S01]  /*2f60*/  ISETP.GE.OR P1, PT, R15, UR12, P1 ;  /* 0x0000000c0f007c0c */ /* 0x000fe20008f26670 */
[----:B------:R-:W-:Y:S01]  /*2f70*/  IMAD.WIDE R24, R7, 0x100, RZ ;  /* 0x0000010007187825 */ /* 0x000fe200078e02ff */
[----:B------:R-:W-:Y:S01]  /*2f80*/  UIMAD UR5, UR6, -0x3, UR5 ;  /* 0xfffffffd060578a4 */ /* 0x000fe2000f8e0205 */
[----:B------:R-:W-:Y:S01]  /*2f90*/  IADD3 R32, -R15, UR12, R16 ;  /* 0x0000000c0f207c10 */ /* 0x000fe2000fffe110 */
[----:B------:R-:W-:Y:S01]  /*2fa0*/  @UP1 ULOP3.LUT UR4, UR4, 0x1, UR6, 0x78, !UPT ;  /* 0x0000000104041892 */ /* 0x000fe2000f8e7806 */
[----:B------:R-:W-:Y:S01]  /*2fb0*/  IMAD R7, R6, UR11, R11 ;  /* 0x0000000b06077c24 */ /* 0x000fe2000f8e020b */
[----:B------:R-:W-:Y:S01]  /*2fc0*/  LOP3.LUT R33, R24, R33, R13, 0xfe, !PT ;  /* 0x0000002118217212 */ /* 0x000fe200078efe0d */
[----:B------:R-:W-:-:S04]  /*2fd0*/  IMAD.WIDE.U32 R10, R6, UR10, R26 ;  /* 0x0000000a060a7c25 */ /* 0x000fc8000f8e001a */
[----:B------:R-:W-:Y:S02]  /*2fe0*/  IMAD.IADD R11, R11, 0x1, R7 ;  /* 0x000000010b0b7824 */ /* 0x000fe400078e0207 */
[----:B------:R-:W-:Y:S02]  /*2ff0*/  IMAD.IADD R31, R14, 0x1, -R31 ;  /* 0x000000010e1f7824 */ /* 0x000fe400078e0a1f */
[----:B------:R-:W-:Y:S01]  /*3000*/  IMAD.MOV.U32 R30, RZ, RZ, -0x1 ;  /* 0xffffffffff1e7424 */ /* 0x000fe200078e00ff */
[----:B------:R-:W-:Y:S06]  /*3010*/  @P1 BRA `(.L_x_37) ;  /* 0x0000004800081947 */ /* 0x000fec0003800000 */
[----:B------:R-:W0:Y:S01]  /*3020*/  LDC.64 R28, c[0x0][0x5c8] ;  /* 0x00017200ff1c7b82 */ /* 0x000e220000000a00 */
[----:B------:R-:W-:Y:S01]  /*3030*/  ULDC.64 UR6, c[0x0][0x5c0] ;  /* 0x0001700000067ab9 */ /* 0x000fe20000000a00 */
[----:B------:R-:W-:Y:S01]  /*3040*/  BSSY B0, `(.L_x_37) ;  /* 0x000047f000007945 */ /* 0x000fe20003800000 */
[-C--:B0-----:R-:W-:Y:S02]  /*3050*/  IMAD R12, R25, R28.reuse, RZ ;  /* 0x0000001c190c7224 */ /* 0x081fe400078e02ff */
[----:B------:R-:W-:-:S04]  /*3060*/  IMAD.WIDE.U32 R10, R33, R28, R10 ;  /* 0x0000001c210a7225 */ /* 0x000fc800078e000a */
[----:B------:R-:W-:Y:S01]  /*3070*/  IMAD R13, R33, R29, R12 ;  /* 0x0000001d210d7224 */ /* 0x000fe200078e020c */
[C---:B------:R-:W-:Y:S01]  /*3080*/  LEA R14, P2, R28.reuse, R10, 0x3 ;  /* 0x0000000a1c0e7211 */ /* 0x040fe200078418ff */
[----:B------:R-:W-:Y:S01]  /*3090*/  IMAD.SHL.U32 R7, R28, 0x80, RZ ;  /* 0x000000801c077824 */ /* 0x000fe200078e00ff */
[----:B------:R-:W-:Y:S01]  /*30a0*/  IADD3 R16, P1, R10, UR6, RZ ;  /* 0x000000060a107c10 */ /* 0x000fe2000ff3e0ff */
[----:B------:R-:W-:Y:S01]  /*30b0*/  IMAD.IADD R36, R11, 0x1, R13 ;  /* 0x000000010b247824 */ /* 0x000fe200078e020d */
[----:B------:R-:W-:Y:S02]  /*30c0*/  SHF.L.U64.HI R11, R28, 0x7, R29 ;  /* 0x000000071c0b7819 */ /* 0x000fe4000001021d */
[----:B------:R-:W-:Y:S02]  /*30d0*/  IADD3 R12, P5, P6, R10, UR6, R7 ;  /* 0x000000060a0c7c10 */ /* 0x000fe4000febe007 */
[----:B------:R-:W-:Y:S02]  /*30e0*/  LEA.HI.X R28, R28, R36, R29, 0x3, P2 ;  /* 0x000000241c1c7211 */ /* 0x000fe400010f1c1d */
[----:B------:R-:W-:-:S02]  /*30f0*/  IADD3.X R13, R36, UR7, R11, P5, P6 ;  /* 0x00000007240d7c10 */ /* 0x000fc4000afec40b */
[----:B---3-5:R-:W-:Y:S02]  /*3100*/  FSETP.NEU.AND P5, PT, R9, RZ, PT ;  /* 0x000000ff0900720b */ /* 0x028fe40003fad000 */
[----:B------:R-:W-:Y:S02]  /*3110*/  IADD3.X R17, R36, UR7, RZ, P1, !PT ;  /* 0x0000000724117c10 */ /* 0x000fe40008ffe4ff */
[C---:B------:R-:W-:Y:S02]  /*3120*/  IADD3 R10, P1, P2, R14.reuse, UR6, R7 ;  /* 0x000000060e0a7c10 */ /* 0x040fe4000fa3e007 */
[----:B------:R-:W-:Y:S02]  /*3130*/  IADD3 R14, P3, R14, UR6, RZ ;  /* 0x000000060e0e7c10 */ /* 0x000fe4000ff7e0ff */
[C---:B------:R-:W-:Y:S02]  /*3140*/  IADD3.X R11, R28.reuse, UR7, R11, P1, P2 ;  /* 0x000000071c0b7c10 */ /* 0x040fe40008fe440b */
[----:B------:R-:W-:-:S03]  /*3150*/  IADD3.X R15, R28, UR7, RZ, P3, !PT ;  /* 0x000000071c0f7c10 */ /* 0x000fc60009ffe4ff */
[----:B------:R-:W-:Y:S06]  /*3160*/  @!P5 BRA `(.L_x_38) ;  /* 0x0000003400a0d947 */ /* 0x000fec0003800000 */
[----:B------:R-:W-:Y:S01]  /*3170*/  ULDC.64 UR6, c[0x0][0x5b8] ;  /* 0x00016e0000067ab9 */ /* 0x000fe20000000a00 */
[----:B------:R-:W-:Y:S01]  /*3180*/  ISETP.GE.AND P1, PT, R32, 0x1, PT ;  /* 0x000000012000780c */ /* 0x000fe20003f26270 */
[----:B------:R-:W-:Y:S01]  /*3190*/  IMAD R7, R34, UR6, RZ ;  /* 0x0000000622077c24 */ /* 0x000fe2000f8e02ff */
[----:B------:R-:W-:Y:S01]  /*31a0*/  ULDC.64 UR10, c[0x0][0x5a8] ;  /* 0x00016a00000a7ab9 */ /* 0x000fe20000000a00 */
[C---:B------:R-:W-:Y:S01]  /*31b0*/  IMAD.WIDE.U32 R26, R6.reuse, UR6, R26 ;  /* 0x00000006061a7c25 */ /* 0x040fe2000f8e001a */
[----:B------:R-:W-:Y:S01]  /*31c0*/  ISETP.LT.OR P5, PT, R31, 0x1, !P1 ;  /* 0x000000011f00780c */ /* 0x000fe20004fa1670 */
[----:B------:R-:W-:Y:S02]  /*31d0*/  BSSY B1, `(.L_x_39) ;  /* 0x000000d000017945 */ /* 0x000fe40003800000 */
[----:B------:R-:W-:Y:S01]  /*31e0*/  IMAD R7, R6, UR7, R7 ;  /* 0x0000000706077c24 */ /* 0x000fe2000f8e0207 */
[----:B------:R-:W-:Y:S01]  /*31f0*/  ULDC.64 UR6, c[0x0][0x5b0] ;  /* 0x00016c0000067ab9 */ /* 0x000fe20000000a00 */
[----:B------:R-:W-:-:S02]  /*3200*/  IMAD.MOV.U32 R6, RZ, RZ, R26 ;  /* 0x000000ffff067224 */ /* 0x000fc400078e001a */
[----:B------:R-:W-:Y:S02]  /*3210*/  IMAD.IADD R7, R27, 0x1, R7 ;  /* 0x000000011b077824 */ /* 0x000fe400078e0207 */
[----:B------:R-:W-:Y:S02]  /*3220*/  IMAD R28, R25, UR6, RZ ;  /* 0x00000006191c7c24 */ /* 0x000fe4000f8e02ff */
[----:B------:R-:W-:-:S04]  /*3230*/  IMAD.WIDE.U32 R26, R33, UR6, R6 ;  /* 0x00000006211a7c25 */ /* 0x000fc8000f8e0006 */
[--C-:B------:R-:W-:Y:S01]  /*3240*/  IMAD R29, R33, UR7, R28.reuse ;  /* 0x00000007211d7c24 */ /* 0x100fe2000f8e021c */
[----:B------:R-:W-:Y:S02]  /*3250*/  IADD3 R26, P2, R26, UR10, RZ ;  /* 0x0000000a1a1a7c10 */ /* 0x000fe4000ff5e0ff */
[----:B------:R-:W-:Y:S02]  /*3260*/  PRMT R28, RZ, 0x7610, R28 ;  /* 0x00007610ff1c7816 */ /* 0x000fe4000000001c */
[----:B------:R-:W-:Y:S01]  /*3270*/  IADD3.X R27, R27, UR11, R29, P2, !PT ;  /* 0x0000000b1b1b7c10 */ /* 0x000fe200097fe41d */
[----:B------:R-:W-:Y:S08]  /*3280*/  @P5 BRA `(.L_x_40) ;  /* 0x0000000000045947 */ /* 0x000ff00003800000 */
[----:B------:R0:W5:Y:S02]  /*3290*/  LDG.E.U8 R28, desc[UR16][R26.64] ;  /* 0x000000101a1c7981 */ /* 0x000164000c1e1100 */
.L_x_40:
[----:B------:R-:W-:Y:S05]  /*32a0*/  BSYNC B1 ;  /* 0x0000000000017941 */ /* 0x000fea0003800000 */
.L_x_39:
[----:B-----5:R-:W-:Y:S01]  /*32b0*/  LOP3.LUT R28, R28, 0xff, RZ, 0xc0, !PT ;  /* 0x000000ff1c1c7812 */ /* 0x020fe200078ec0ff */
[----:B------:R-:W-:Y:S01]  /*32c0*/  BSSY B1, `(.L_x_41) ;  /* 0x000000b000017945 */ /* 0x000fe20003800000 */
[----:B------:R-:W-:Y:S02]  /*32d0*/  ISETP.LT.OR P3, PT, R31, 0x2, !P1 ;  /* 0x000000021f00780c */ /* 0x000fe40004f61670 */
[----:B------:R-:W-:-:S05]  /*32e0*/  F2FP.F16.E5M2.UNPACK_B R28, R28 ;  /* 0x0000001cff1c723e */ /* 0x000fca00020004ff */
[----:B------:R-:W-:-:S05]  /*32f0*/  HADD2.F32 R28, -RZ, R28.H0_H0 ;  /* 0x2000001cff1c7230 */ /* 0x000fca0000004100 */
[----:B------:R-:W-:-:S04]  /*3300*/  FMUL R28, R28, R9 ;  /* 0x000000091c1c7220 */ /* 0x000fc80000400000 */
[----:B--2---:R-:W-:-:S05]  /*3310*/  FFMA R28, R145, R8, R28 ;  /* 0x00000008911c7223 */ /* 0x004fca000000001c */
[----:B------:R-:W-:Y:S02]  /*3320*/  F2FP.SATFINITE.E5M2.F32.PACK_AB_MERGE_C R29, RZ, R28, RZ ;  /* 0x0000001cff1d723e */ /* 0x000fe400048060ff */
[----:B------:R-:W-:-:S03]  /*3330*/  PRMT R28, RZ, 0x7610, R28 ;  /* 0x00007610ff1c7816 */ /* 0x000fc6000000001c */
[----:B------:R1:W-:Y:S01]  /*3340*/  @!P5 STG.E.U8 desc[UR16][R16.64], R29 ;  /* 0x0000001d1000d986 */ /* 0x0003e2000c101110 */
[----:B------:R-:W-:Y:S05]  /*3350*/  @P3 BRA `(.L_x_42) ;  /* 0x0000000000043947 */ /* 0x000fea0003800000 */
[----:B------:R2:W5:Y:S02]  /*3360*/  LDG.E.U8 R28, desc[UR16][R26.64+0x1] ;  /* 0x000001101a1c7981 */ /* 0x000564000c1e1100 */
.L_x_42:
[----:B------:R-:W-:Y:S05]  /*3370*/  BSYNC B1 ;  /* 0x0000000000017941 */ /* 0x000fea0003800000 */
.L_x_41:
[----:B-----5:R-:W-:Y:S01]  /*3380*/  LOP3.LUT R28, R28, 0xff, RZ, 0xc0, !PT ;  /* 0x000000ff1c1c7812 */ /* 0x020fe200078ec0ff */
[----:B------:R-:W-:Y:S01]  /*3390*/  BSSY B1, `(.L_x_43) ;  /* 0x0000013000017945 */ /* 0x000fe20003800000 */
[----:B------:R-:W-:Y:S02]  /*33a0*/  IADD3 R37, P2, R33, 0x8, RZ ;  /* 0x0000000821257810 */ /* 0x000fe40007f5e0ff */
[----:B------:R-:W-:-:S03]  /*33b0*/  F2FP.F16.E5M2.UNPACK_B R28, R28 ;  /* 0x0000001cff1c723e */ /* 0x000fc600020004ff */
[----:B-1----:R-:W-:Y:S01]  /*33c0*/  IMAD.X R29, RZ, RZ, R25, P2 ;  /* 0x000000ffff1d7224 */ /* 0x002fe200010e0619 */
[----:B------:R-:W-:Y:S01]  /*33d0*/  ISETP.GE.AND P2, PT, R32, 0x9, PT ;  /* 0x000000092000780c */ /* 0x000fe20003f46270 */
[----:B------:R-:W-:Y:S02]  /*33e0*/  HADD2.F32 R28, -RZ, R28.H0_H0 ;  /* 0x2000001cff1c7230 */ /* 0x000fe40000004100 */
[----:B------:R-:W-:Y:S01]  /*33f0*/  IMAD R34, R29, UR6, RZ ;  /* 0x000000061d227c24 */ /* 0x000fe2000f8e02ff */
[----:B------:R-:W-:Y:S02]  /*3400*/  ISETP.LT.OR P5, PT, R31, 0x1, !P2 ;  /* 0x000000011f00780c */ /* 0x000fe400057a1670 */
[----:B------:R-:W-:Y:S01]  /*3410*/  FMUL R35, R28, R9 ;  /* 0x000000091c237220 */ /* 0x000fe20000400000 */
[----:B------:R-:W-:-:S04]  /*3420*/  IMAD.WIDE.U32 R28, R37, UR6, R6 ;  /* 0x00000006251c7c25 */ /* 0x000fc8000f8e0006 */
[----:B------:R-:W-:Y:S01]  /*3430*/  FFMA R35, R144, R8, R35 ;  /* 0x0000000890237223 */ /* 0x000fe20000000023 */
[--C-:B------:R-:W-:Y:S01]  /*3440*/  IMAD R37, R37, UR7, R34.reuse ;  /* 0x0000000725257c24 */ /* 0x100fe2000f8e0222 */
[----:B------:R-:W-:Y:S02]  /*3450*/  IADD3 R28, P6, R28, UR10, RZ ;  /* 0x0000000a1c1c7c10 */ /* 0x000fe4000ffde0ff */
[----:B------:R-:W-:Y:S02]  /*3460*/  PRMT R34, RZ, 0x7610, R34 ;  /* 0x00007610ff227816 */ /* 0x000fe40000000022 */
[----:B------:R-:W-:Y:S02]  /*3470*/  F2FP.SATFINITE.E5M2.F32.PACK_AB_MERGE_C R35, RZ, R35, RZ ;  /* 0x00000023ff23723e */ /* 0x000fe400048060ff */
[----:B------:R-:W-:-:S03]  /*3480*/  IADD3.X R29, R29, UR11, R37, P6, !PT ;  /* 0x0000000b1d1d7c10 */ /* 0x000fc6000b7fe425 */
[----:B------:R1:W-:Y:S01]  /*3490*/  @!P3 STG.E.U8 desc[UR16][R16.64+0x1], R35 ;  /* 0x000001231000b986 */ /* 0x0003e2000c101110 */
[----:B------:R-:W-:Y:S05]  /*34a0*/  @P5 BRA `(.L_x_44) ;  /* 0x0000000000045947 */ /* 0x000fea0003800000 */
[----:B------:R3:W5:Y:S02]  /*34b0*/  LDG.E.U8 R34, desc[UR16][R28.64] ;  /* 0x000000101c227981 */ /* 0x000764000c1e1100 */
.L_x_44:
[----:B------:R-:W-:Y:S05]  /*34c0*/  BSYNC B1 ;  /* 0x0000000000017941 */ /* 0x000fea0003800000 */
.L_x_43:
[----:B-----5:R-:W-:Y:S01]  /*34d0*/  LOP3.LUT R34, R34, 0xff, RZ, 0xc0, !PT ;  /* 0x000000ff22227812 */ /* 0x020fe200078ec0ff */
[----:B------:R-:W-:Y:S01]  /*34e0*/  BSSY B1, `(.L_x_45) ;  /* 0x000000b000017945 */ /* 0x000fe20003800000 */
[----:B------:R-:W-:Y:S02]  /*34f0*/  ISETP.LT.OR P3, PT, R31, 0x2, !P2 ;  /* 0x000000021f00780c */ /* 0x000fe40005761670 */
[----:B------:R-:W-:-:S05]  /*3500*/  F2FP.F16.E5M2.UNPACK_B R34, R34 ;  /* 0x00000022ff22723e */ /* 0x000fca00020004ff */
[----:B------:R-:W-:-:S05]  /*3510*/  HADD2.F32 R34, -RZ, R34.H0_H0 ;  /* 0x20000022ff227230 */ /* 0x000fca0000004100 */
[----:B------:R-:W-:-:S04]  /*3520*/  FMUL R34, R34, R9 ;  /* 0x0000000922227220 */ /* 0x000fc80000400000 */
[----:B------:R-:W-:-:S05]  /*3530*/  FFMA R34, R143, R8, R34 ;  /* 0x000000088f227223 */ /* 0x000fca0000000022 */
[----:B-1----:R-:W-:Y:S02]  /*3540*/  F2FP.SATFINITE.E5M2.F32.PACK_AB_MERGE_C R35, RZ, R34, RZ ;  /* 0x00000022ff23723e */ /* 0x002fe400048060ff */
[----:B------:R-:W-:-:S03]  /*3550*/  PRMT R34, RZ, 0x7610, R34 ;  /* 0x00007610ff227816 */ /* 0x000fc60000000022 */
[----:B------:R1:W-:Y:S01]  /*3560*/  @!P5 STG.E.U8 desc[UR16][R14.64], R35 ;  /* 0x000000230e00d986 */ /* 0x0003e2000c101110 */
[----:B------:R-:W-:Y:S05]  /*3570*/  @P3 BRA `(.L_x_46) ;  /* 0x0000000000043947 */ /* 0x000fea0003800000 */
[----:B------:R4:W5:Y:S02]  /*3580*/  LDG.E.U8 R34, desc[UR16][R28.64+0x1] ;  /* 0x000001101c227981 */ /* 0x000964000c1e1100 */
.L_x_46:
[----:B------:R-:W-:Y:S05]  /*3590*/  BSYNC B1 ;  /* 0x0000000000017941 */ /* 0x000fea0003800000 */
.L_x_45:
[----:B-----5:R-:W-:Y:S01]  /*35a0*/  LOP3.LUT R34, R34, 0xff, RZ, 0xc0, !PT ;  /* 0x000000ff22227812 */ /* 0x020fe200078ec0ff */
[----:B------:R-:W-:Y:S01]  /*35b0*/  BSSY B1, `(.L_x_47) ;  /* 0x000000b000017945 */ /* 0x000fe20003800000 */
[----:B------:R-:W-:Y:S02]  /*35c0*/  ISETP.LT.OR P5, PT, R31, 0x9, !P1 ;  /* 0x000000091f00780c */ /* 0x000fe40004fa1670 */
[----:B------:R-:W-:-:S05]  /*35d0*/  F2FP.F16.E5M2.UNPACK_B R34, R34 ;  /* 0x00000022ff22723e */ /* 0x000fca00020004ff */
[----:B------:R-:W-:-:S05]  /*35e0*/  HADD2.F32 R34, -RZ, R34.H0_H0 ;  /* 0x20000022ff227230 */ /* 0x000fca0000004100 */
[----:B-1----:R-:W-:Y:S01]  /*35f0*/  FMUL R35, R34, R9 ;  /* 0x0000000922237220 */ /* 0x002fe20000400000 */
[----:B------:R-:W-:-:S03]  /*3600*/  PRMT R34, RZ, 0x7610, R34 ;  /* 0x00007610ff227816 */ /* 0x000fc60000000022 */
[----:B------:R-:W-:-:S05]  /*3610*/  FFMA R35, R142, R8, R35 ;  /* 0x000000088e237223 */ /* 0x000fca0000000023 */
[----:B------:R-:W-:-:S05]  /*3620*/  F2FP.SATFINITE.E5M2.F32.PACK_AB_MERGE_C R35, RZ, R35, RZ ;  /* 0x00000023ff23723e */ /* 0x000fca00048060ff */
[----:B------:R1:W-:Y:S01]  /*3630*/  @!P3 STG.E.U8 desc[UR16][R14.64+0x1], R35 ;  /* 0x000001230e00b986 */ /* 0x0003e2000c101110 */
[----:B------:R-:W-:Y:S05]  /*3640*/  @P5 BRA `(.L_x_48) ;  /* 0x0000000000045947 */ /* 0x000fea0003800000 */
[----:B------:R0:W5:Y:S02]  /*3650*/  LDG.E.U8 R34, desc[UR16][R26.64+0x8] ;  /* 0x000008101a227981 */ /* 0x000164000c1e1100 */
.L_x_48:
[----:B------:R-:W-:Y:S05]  /*3660*/  BSYNC B1 ;  /* 0x0000000000017941 */ /* 0x000fea0003800000 */
.L_x_47:
        /* <DEDUP_REMOVED lines=12> */
.L_x_50:
[----:B------:R-:W-:Y:S05]  /*3730*/  BSYNC B1 ;  /* 0x0000000000017941 */ /* 0x000fea0003800000 */
.L_x_49:
        /* <DEDUP_REMOVED lines=12> */
.L_x_52:
[----:B------:R-:W-:Y:S05]  /*3800*/  BSYNC B1 ;  /* 0x0000000000017941 */ /* 0x000fea0003800000 */
.L_x_51:
        /* <DEDUP_REMOVED lines=12> */
.L_x_54:
[----:B------:R-:W-:Y:S05]  /*38d0*/  BSYNC B1 ;  /* 0x0000000000017941 */ /* 0x000fea0003800000 */
.L_x_53:
        /* <DEDUP_REMOVED lines=12> */
.L_x_56:
[----:B------:R-:W-:Y:S05]  /*39a0*/  BSYNC B1 ;  /* 0x0000000000017941 */ /* 0x000fea0003800000 */
.L_x_55:
        /* <DEDUP_REMOVED lines=12> */
.L_x_58:
[----:B------:R-:W-:Y:S05]  /*3a70*/  BSYNC B1 ;  /* 0x0000000000017941 */ /* 0x000fea0003800000 */
.L_x_57:
        /* <DEDUP_REMOVED lines=12> */
.L_x_60:
[----:B------:R-:W-:Y:S05]  /*3b40*/  BSYNC B1 ;  /* 0x0000000000017941 */ /* 0x000fea0003800000 */
.L_x_59:
        /* <DEDUP_REMOVED lines=12> */
.L_x_62:
[----:B------:R-:W-:Y:S05]  /*3c10*/  BSYNC B1 ;  /* 0x0000000000017941 */ /* 0x000fea0003800000 */
.L_x_61:
        /* <DEDUP_REMOVED lines=12> */
.L_x_64:
[----:B------:R-:W-:Y:S05]  /*3ce0*/  BSYNC B1 ;  /* 0x0000000000017941 */ /* 0x000fea0003800000 */
.L_x_63:
        /* <DEDUP_REMOVED lines=12> */
.L_x_66:
[----:B------:R-:W-:Y:S05]  /*3db0*/  BSYNC B1 ;  /* 0x0000000000017941 */ /* 0x000fea0003800000 */
.L_x_65:
        /* <DEDUP_REMOVED lines=12> */
.L_x_68:
[----:B------:R-:W-:Y:S05]  /*3e80*/  BSYNC B1 ;  /* 0x0000000000017941 */ /* 0x000fea0003800000 */
.L_x_67:
        /* <DEDUP_REMOVED lines=12> */
.L_x_70:
[----:B------:R-:W-:Y:S05]  /*3f50*/  BSYNC B1 ;  /* 0x0000000000017941 */ /* 0x000fea0003800000 */
.L_x_69:
        /* <DEDUP_REMOVED lines=12> */
.L_x_72:
[----:B------:R-:W-:Y:S05]  /*4020*/  BSYNC B1 ;  /* 0x0000000000017941 */ /* 0x000fea0003800000 */
.L_x_71:
        /* <DEDUP_REMOVED lines=12> */
.L_x_74:
[----:B------:R-:W-:Y:S05]  /*40f0*/  BSYNC B1 ;  /* 0x0000000000017941 */ /* 0x000fea0003800000 */
.L_x_73:
        /* <DEDUP_REMOVED lines=12> */
.L_x_76:
[----:B------:R-:W-:Y:S05]  /*41c0*/  BSYNC B1 ;  /* 0x0000000000017941 */ /* 0x000fea0003800000 */
.L_x_75:
        /* <DEDUP_REMOVED lines=12> */
.L_x_78:
[----:B------:R-:W-:Y:S05]  /*4290*/  BSYNC B1 ;  /* 0x0000000000017941 */ /* 0x000fea0003800000 */
.L_x_77:
        /* <DEDUP_REMOVED lines=12> */
.L_x_80:
[----:B------:R-:W-:Y:S05]  /*4360*/  BSYNC B1 ;  /* 0x0000000000017941 */ /* 0x000fea0003800000 */
.L_x_79:
        /* <DEDUP_REMOVED lines=12> */
.L_x_82:
[----:B------:R-:W-:Y:S05]  /*4430*/  BSYNC B1 ;  /* 0x0000000000017941 */ /* 0x000fea0003800000 */
.L_x_81:
        /* <DEDUP_REMOVED lines=12> */
.L_x_84:
[----:B------:R-:W-:Y:S05]  /*4500*/  BSYNC B1 ;  /* 0x0000000000017941 */ /* 0x000fea0003800000 */
.L_x_83:
        /* <DEDUP_REMOVED lines=12> */
.L_x_86:
[----:B------:R-:W-:Y:S05]  /*45d0*/  BSYNC B1 ;  /* 0x0000000000017941 */ /* 0x000fea0003800000 */
.L_x_85:
        /* <DEDUP_REMOVED lines=12> */
.L_x_88:
[----:B------:R-:W-:Y:S05]  /*46a0*/  BSYNC B1 ;  /* 0x0000000000017941 */ /* 0x000fea0003800000 */
.L_x_87:
        /* <DEDUP_REMOVED lines=12> */
.L_x_90:
[----:B------:R-:W-:Y:S05]  /*4770*/  BSYNC B1 ;  /* 0x0000000000017941 */ /* 0x000fea0003800000 */
.L_x_89:
        /* <DEDUP_REMOVED lines=12> */
.L_x_92:
[----:B------:R-:W-:Y:S05]  /*4840*/  BSYNC B1 ;  /* 0x0000000000017941 */ /* 0x000fea0003800000 */
.L_x_91:
        /* <DEDUP_REMOVED lines=12> */
.L_x_94:
[----:B------:R-:W-:Y:S05]  /*4910*/  BSYNC B1 ;  /* 0x0000000000017941 */ /* 0x000fea0003800000 */
.L_x_93:
        /* <DEDUP_REMOVED lines=12> */
.L_x_96:
[----:B------:R-:W-:Y:S05]  /*49e0*/  BSYNC B1 ;  /* 0x0000000000017941 */ /* 0x000fea0003800000 */
.L_x_95:
        /* <DEDUP_REMOVED lines=12> */
.L_x_98:
[----:B------:R-:W-:Y:S05]  /*4ab0*/  BSYNC B1 ;  /* 0x0000000000017941 */ /* 0x000fea0003800000 */
.L_x_97:
[----:B-----5:R-:W-:Y:S01]  /*4ac0*/  LOP3.LUT R34, R34, 0xff, RZ, 0xc0, !PT ;  /* 0x000000ff22227812 */ /* 0x020fe200078ec0ff */
[----:B------:R-:W-:Y:S01]  /*4ad0*/  BSSY B1, `(.L_x_99) ;  /* 0x000000b000017945 */ /* 0x000fe20003800000 */
[----:B------:R-:W-:Y:S02]  /*4ae0*/  ISETP.LT.OR P3, PT, R31, 0x39, !P2 ;  /* 0x000000391f00780c */ /* 0x000fe40005761670 */
[----:B------:R-:W-:Y:S02]  /*4af0*/  F2FP.F16.E5M2.UNPACK_B R34, R34 ;  /* 0x00000022ff22723e */ /* 0x000fe400020004ff */
[----:B0-2---:R-:W-:-:S03]  /*4b00*/  PRMT R26, RZ, 0x7610, R26 ;  /* 0x00007610ff1a7816 */ /* 0x005fc6000000001a */
[----:B------:R-:W-:-:S05]  /*4b10*/  HADD2.F32 R34, -RZ, R34.H0_H0 ;  /* 0x20000022ff227230 */ /* 0x000fca0000004100 */
[----:B------:R-:W-:-:S04]  /*4b20*/  FMUL R27, R34, R9 ;  /* 0x00000009221b7220 */ /* 0x000fc80000400000 */
[----:B------:R-:W-:-:S05]  /*4b30*/  FFMA R27, R116, R8, R27 ;  /* 0x00000008741b7223 */ /* 0x000fca000000001b */
[----:B------:R-:W-:-:S05]  /*4b40*/  F2FP.SATFINITE.E5M2.F32.PACK_AB_MERGE_C R27, RZ, R27, RZ ;  /* 0x0000001bff1b723e */ /* 0x000fca00048060ff */
[----:B------:R0:W-:Y:S01]  /*4b50*/  @!P1 STG.E.U8 desc[UR16][R16.64+0x39], R27 ;  /* 0x0000391b10009986 */ /* 0x0001e2000c101110 */
[----:B------:R-:W-:Y:S05]  /*4b60*/  @P3 BRA `(.L_x_100) ;  /* 0x0000000000043947 */ /* 0x000fea0003800000 */
[----:B------:R2:W5:Y:S02]  /*4b70*/  LDG.E.U8 R26, desc[UR16][R28.64+0x38] ;  /* 0x000038101c1a7981 */ /* 0x000564000c1e1100 */
.L_x_100:
[----:B------:R-:W-:Y:S05]  /*4b80*/  BSYNC B1 ;  /* 0x0000000000017941 */ /* 0x000fea0003800000 */
.L_x_99:
[----:B-----5:R-:W-:Y:S01]  /*4b90*/  LOP3.LUT R26, R26, 0xff, RZ, 0xc0, !PT ;  /* 0x000000ff1a1a7812 */ /* 0x020fe200078ec0ff */
[----:B------:R-:W-:Y:S01]  /*4ba0*/  BSSY B1, `(.L_x_101) ;  /* 0x000000b000017945 */ /* 0x000fe20003800000 */
[----:B------:R-:W-:Y:S02]  /*4bb0*/  ISETP.LT.OR P2, PT, R31, 0x3a, !P2 ;  /* 0x0000003a1f00780c */ /* 0x000fe40005741670 */
[----:B------:R-:W-:Y:S02]  /*4bc0*/  F2FP.F16.E5M2.UNPACK_B R26, R26 ;  /* 0x0000001aff1a723e */ /* 0x000fe400020004ff */
[----:B01----:R-:W-:-:S03]  /*4bd0*/  PRMT R16, RZ, 0x7610, R16 ;  /* 0x00007610ff107816 */ /* 0x003fc60000000010 */
[----:B------:R-:W-:-:S05]  /*4be0*/  HADD2.F32 R26, -RZ, R26.H0_H0 ;  /* 0x2000001aff1a7230 */ /* 0x000fca0000004100 */
[----:B------:R-:W-:-:S04]  /*4bf0*/  FMUL R26, R26, R9 ;  /* 0x000000091a1a7220 */ /* 0x000fc80000400000 */
[----:B------:R-:W-:-:S05]  /*4c00*/  FFMA R26, R115, R8, R26 ;  /* 0x00000008731a7223 */ /* 0x000fca000000001a */
[----:B------:R-:W-:-:S05]  /*4c10*/  F2FP.SATFINITE.E5M2.F32.PACK_AB_MERGE_C R17, RZ, R26, RZ ;  /* 0x0000001aff11723e */ /* 0x000fca00048060ff */
[----:B------:R0:W-:Y:S01]  /*4c20*/  @!P3 STG.E.U8 desc[UR16][R14.64+0x38], R17 ;  /* 0x000038110e00b986 */ /* 0x0001e2000c101110 */
[----:B------:R-:W-:Y:S05]  /*4c30*/  @P2 BRA `(.L_x_102) ;  /* 0x0000000000042947 */ /* 0x000fea0003800000 */
[----:B------:R1:W5:Y:S02]  /*4c40*/  LDG.E.U8 R16, desc[UR16][R28.64+0x39] ;  /* 0x000039101c107981 */ /* 0x000364000c1e1100 */
.L_x_102:
[----:B------:R-:W-:Y:S05]  /*4c50*/  BSYNC B1 ;  /* 0x0000000000017941 */ /* 0x000fea0003800000 */
.L_x_101:
[----:B-----5:R-:W-:Y:S01]  /*4c60*/  LOP3.LUT R16, R16, 0xff, RZ, 0xc0, !PT ;  /* 0x000000ff10107812 */ /* 0x020fe200078ec0ff */
[----:B------:R-:W-:Y:S01]  /*4c70*/  BSSY B1, `(.L_x_103) ;  /* 0x0000013000017945 */ /* 0x000fe20003800000 */
[----:B-1234-:R-:W-:Y:S02]  /*4c80*/  IADD3 R29, P1, R33, 0x80, RZ ;  /* 0x00000080211d7810 */ /* 0x01efe40007f3e0ff */
[----:B------:R-:W-:-:S03]  /*4c90*/  F2FP.F16.E5M2.UNPACK_B R16, R16 ;  /* 0x00000010ff10723e */ /* 0x000fc600020004ff */
[----:B0-----:R-:W-:Y:S01]  /*4ca0*/  IMAD.X R17, RZ, RZ, R25, P1 ;  /* 0x000000ffff117224 */ /* 0x001fe200008e0619 */
        /* <DEDUP_REMOVED lines=15> */
.L_x_104:
[----:B------:R-:W-:Y:S05]  /*4da0*/  BSYNC B1 ;  /* 0x0000000000017941 */ /* 0x000fea0003800000 */
.L_x_103:
[----:B-----5:R-:W-:Y:S01]  /*4db0*/  LOP3.LUT R26, R26, 0xff, RZ, 0xc0, !PT ;  /* 0x000000ff1a1a7812 */ /* 0x020fe200078ec0ff */
[----:B------:R-:W-:Y:S01]  /*4dc0*/  BSSY B1, `(.L_x_105) ;  /* 0x000000b000017945 */ /* 0x000fe20003800000 */
[----:B------:R-:W-:Y:S02]  /*4dd0*/  ISETP.LT.OR P3, PT, R31, 0x2, !P1 ;  /* 0x000000021f00780c */ /* 0x000fe40004f61670 */
[----:B------:R-:W-:Y:S02]  /*4de0*/  F2FP.F16.E5M2.UNPACK_B R26, R26 ;  /* 0x0000001aff1a723e */ /* 0x000fe400020004ff */
[----:B0-----:R-:W-:-:S03]  /*4df0*/  PRMT R14, RZ, 0x7610, R14 ;  /* 0x00007610ff0e7816 */ /* 0x001fc6000000000e */
[----:B------:R-:W-:-:S05]  /*4e00*/  HADD2.F32 R26, -RZ, R26.H0_H0 ;  /* 0x2000001aff1a7230 */ /* 0x000fca0000004100 */
[----:B------:R-:W-:-:S04]  /*4e10*/  FMUL R26, R26, R9 ;  /* 0x000000091a1a7220 */ /* 0x000fc80000400000 */
[----:B------:R-:W-:-:S05]  /*4e20*/  FFMA R26, R113, R8, R26 ;  /* 0x00000008711a7223 */ /* 0x000fca000000001a */
[----:B------:R-:W-:-:S05]  /*4e30*/  F2FP.SATFINITE.E5M2.F32.PACK_AB_MERGE_C R15, RZ, R26, RZ ;  /* 0x0000001aff0f723e */ /* 0x000fca00048060ff */
[----:B------:R0:W-:Y:S01]  /*4e40*/  @!P5 STG.E.U8 desc[UR16][R12.64], R15 ;  /* 0x0000000f0c00d986 */ /* 0x0001e2000c101110 */
[----:B------:R-:W-:Y:S05]  /*4e50*/  @P3 BRA `(.L_x_106) ;  /* 0x0000000000043947 */ /* 0x000fea0003800000 */
[----:B------:R2:W5:Y:S02]  /*4e60*/  LDG.E.U8 R14, desc[UR16][R16.64+0x1] ;  /* 0x00000110100e7981 */ /* 0x000564000c1e1100 */
.L_x_106:
[----:B------:R-:W-:Y:S05]  /*4e70*/  BSYNC B1 ;  /* 0x0000000000017941 */ /* 0x000fea0003800000 */
.L_x_105:
[----:B-----5:R-:W-:Y:S01]  /*4e80*/  LOP3.LUT R14, R14, 0xff, RZ, 0xc0, !PT ;  /* 0x000000ff0e0e7812 */ /* 0x020fe200078ec0ff */
[----:B------:R-:W-:Y:S01]  /*4e90*/  BSSY B1, `(.L_x_107) ;  /* 0x0000013000017945 */ /* 0x000fe20003800000 */
[----:B------:R-:W-:Y:S02]  /*4ea0*/  IADD3 R33, P2, R33, 0x88, RZ ;  /* 0x0000008821217810 */ /* 0x000fe40007f5e0ff */
[----:B------:R-:W-:-:S03]  /*4eb0*/  F2FP.F16.E5M2.UNPACK_B R14, R14 ;  /* 0x0000000eff0e723e */ /* 0x000fc600020004ff */
[----:B------:R-:W-:Y:S01]  /*4ec0*/  IMAD.X R24, RZ, RZ, R25, P2 ;  /* 0x000000ffff187224 */ /* 0x000fe200010e0619 */
[----:B------:R-:W-:Y:S01]  /*4ed0*/  ISETP.GE.AND P2, PT, R32, 0x89, PT ;  /* 0x000000892000780c */ /* 0x000fe20003f46270 */
[----:B------:R-:W-:Y:S02]  /*4ee0*/  HADD2.F32 R14, -RZ, R14.H0_H0 ;  /* 0x2000000eff0e7230 */ /* 0x000fe40000004100 */
[----:B------:R-:W-:Y:S01]  /*4ef0*/  IMAD R24, R24, UR6, RZ ;  /* 0x0000000618187c24 */ /* 0x000fe2000f8e02ff */
[----:B------:R-:W-:Y:S01]  /*4f00*/  ISETP.LT.OR P5, PT, R31, 0x1, !P2 ;  /* 0x000000011f00780c */ /* 0x000fe200057a1670 */
[----:B------:R-:W-:-:S04]  /*4f10*/  IMAD.WIDE.U32 R6, R33, UR6, R6 ;  /* 0x0000000621067c25 */ /* 0x000fc8000f8e0006 */
[----:B0-----:R-:W-:Y:S01]  /*4f20*/  FMUL R15, R14, R9 ;  /* 0x000000090e0f7220 */ /* 0x001fe20000400000 */
[----:B------:R-:W-:Y:S01]  /*4f30*/  PRMT R14, RZ, 0x7610, R14 ;  /* 0x00007610ff0e7816 */ /* 0x000fe2000000000e */
[----:B------:R-:W-:Y:S02]  /*4f40*/  IMAD R33, R33, UR7, R24 ;  /* 0x0000000721217c24 */ /* 0x000fe4000f8e0218 */
[----:B------:R-:W-:Y:S01]  /*4f50*/  FFMA R15, R112, R8, R15 ;  /* 0x00000008700f7223 */ /* 0x000fe2000000000f */
[----:B------:R-:W-:-:S04]  /*4f60*/  IADD3 R6, P6, R6, UR10, RZ ;  /* 0x0000000a06067c10 */ /* 0x000fc8000ffde0ff */
[----:B------:R-:W-:Y:S02]  /*4f70*/  F2FP.SATFINITE.E5M2.F32.PACK_AB_MERGE_C R15, RZ, R15, RZ ;  /* 0x0000000fff0f723e */ /* 0x000fe400048060ff */
[----:B------:R-:W-:-:S03]  /*4f80*/  IADD3.X R7, R7, UR11, R33, P6, !PT ;  /* 0x0000000b07077c10 */ /* 0x000fc6000b7fe421 */
[----:B------:R0:W-:Y:S01]  /*4f90*/  @!P3 STG.E.U8 desc[UR16][R12.64+0x1], R15 ;  /* 0x0000010f0c00b986 */ /* 0x0001e2000c101110 */
[----:B------:R-:W-:Y:S05]  /*4fa0*/  @P5 BRA `(.L_x_108) ;  /* 0x0000000000045947 */ /* 0x000fea0003800000 */
[----:B------:R3:W5:Y:S02]  /*4fb0*/  LDG.E.U8 R14, desc[UR16][R6.64] ;  /* 0x00000010060e7981 */ /* 0x000764000c1e1100 */
.L_x_108:
[----:B------:R-:W-:Y:S05]  /*4fc0*/  BSYNC B1 ;  /* 0x0000000000017941 */ /* 0x000fea0003800000 */
.L_x_107:
[----:B-----5:R-:W-:Y:S01]  /*4fd0*/  LOP3.LUT R14, R14, 0xff, RZ, 0xc0, !PT ;  /* 0x000000ff0e0e7812 */ /* 0x020fe200078ec0ff */
[----:B------:R-:W-:Y:S01]  /*4fe0*/  BSSY B1, `(.L_x_109) ;  /* 0x000000b000017945 */ /* 0x000fe20003800000 */
[----:B------:R-:W-:Y:S02]  /*4ff0*/  ISETP.LT.OR P3, PT, R31, 0x2, !P2 ;  /* 0x000000021f00780c */ /* 0x000fe40005761670 */
[----:B------:R-:W-:-:S05]  /*5000*/  F2FP.F16.E5M2.UNPACK_B R14, R14 ;  /* 0x0000000eff0e723e */ /* 0x000fca00020004ff */
[----:B------:R-:W-:-:S05]  /*5010*/  HADD2.F32 R14, -RZ, R14.H0_H0 ;  /* 0x2000000eff0e7230 */ /* 0x000fca0000004100 */
[----:B------:R-:W-:-:S04]  /*5020*/  FMUL R14, R14, R9 ;  /* 0x000000090e0e7220 */ /* 0x000fc80000400000 */
[----:B------:R-:W-:-:S05]  /*5030*/  FFMA R14, R111, R8, R14 ;  /* 0x000000086f0e7223 */ /* 0x000fca000000000e */
[----:B0-----:R-:W-:Y:S02]  /*5040*/  F2FP.SATFINITE.E5M2.F32.PACK_AB_MERGE_C R15, RZ, R14, RZ ;  /* 0x0000000eff0f723e */ /* 0x001fe400048060ff */
[----:B------:R-:W-:-:S03]  /*5050*/  PRMT R14, RZ, 0x7610, R14 ;  /* 0x00007610ff0e7816 */ /* 0x000fc6000000000e */
[----:B------:R0:W-:Y:S01]  /*5060*/  @!P5 STG.E.U8 desc[UR16][R10.64], R15 ;  /* 0x0000000f0a00d986 */ /* 0x0001e2000c101110 */
[----:B------:R-:W-:Y:S05]  /*5070*/  @P3 BRA `(.L_x_110) ;  /* 0x0000000000043947 */ /* 0x000fea0003800000 */
[----:B------:R4:W5:Y:S02]  /*5080*/  LDG.E.U8 R14, desc[UR16][R6.64+0x1] ;  /* 0x00000110060e7981 */ /* 0x000964000c1e1100 */
.L_x_110:
[----:B------:R-:W-:Y:S05]  /*5090*/  BSYNC B1 ;  /* 0x0000000000017941 */ /* 0x000fea0003800000 */
.L_x_109:
[----:B-----5:R-:W-:Y:S01]  /*50a0*/  LOP3.LUT R14, R14, 0xff, RZ, 0xc0, !PT ;  /* 0x000000ff0e0e7812 */ /* 0x020fe200078ec0ff */
[----:B------:R-:W-:Y:S01]  /*50b0*/  BSSY B1, `(.L_x_111) ;  /* 0x000000b000017945 */ /* 0x000fe20003800000 */
[----:B------:R-:W-:Y:S02]  /*50c0*/  ISETP.LT.OR P5, PT, R31, 0x9, !P1 ;  /* 0x000000091f00780c */ /* 0x000fe40004fa1670 */
[----:B------:R-:W-:-:S05]  /*50d0*/  F2FP.F16.E5M2.UNPACK_B R14, R14 ;  /* 0x0000000eff0e723e */ /* 0x000fca00020004ff */
[----:B------:R-:W-:-:S05]  /*50e0*/  HADD2.F32 R14, -RZ, R14.H0_H0 ;  /* 0x2000000eff0e7230 */ /* 0x000fca0000004100 */
[----:B0-----:R-:W-:Y:S01]  /*50f0*/  FMUL R15, R14, R9 ;  /* 0x000000090e0f7220 */ /* 0x001fe20000400000 */
[----:B------:R-:W-:-:S03]  /*5100*/  PRMT R14, RZ, 0x7610, R14 ;  /* 0x00007610ff0e7816 */ /* 0x000fc6000000000e */
[----:B------:R-:W-:-:S05]  /*5110*/  FFMA R15, R110, R8, R15 ;  /* 0x000000086e0f7223 */ /* 0x000fca000000000f */
[----:B------:R-:W-:-:S05]  /*5120*/  F2FP.SATFINITE.E5M2.F32.PACK_AB_MERGE_C R15, RZ, R15, RZ ;  /* 0x0000000fff0f723e */ /* 0x000fca00048060ff */
[----:B------:R0:W-:Y:S01]  /*5130*/  @!P3 STG.E.U8 desc[UR16][R10.64+0x1], R15 ;  /* 0x0000010f0a00b986 */ /* 0x0001e2000c101110 */
[----:B------:R-:W-:Y:S05]  /*5140*/  @P5 BRA `(.L_x_112) ;  /* 0x0000000000045947 */ /* 0x000fea0003800000 */
[----:B------:R0:W5:Y:S02]  /*5150*/  LDG.E.U8 R14, desc[UR16][R16.64+0x8] ;  /* 0x00000810100e7981 */ /* 0x000164000c1e1100 */
.L_x_112:
[----:B------:R-:W-:Y:S05]  /*5160*/  BSYNC B1 ;  /* 0x0000000000017941 */ /* 0x000fea0003800000 */
.L_x_111:
        /* <DEDUP_REMOVED lines=12> */
.L_x_114:
[----:B------:R-:W-:Y:S05]  /*5230*/  BSYNC B1 ;  /* 0x0000000000017941 */ /* 0x000fea0003800000 */
.L_x_113:
        /* <DEDUP_REMOVED lines=12> */
.L_x_116:
[----:B------:R-:W-:Y:S05]  /*5300*/  BSYNC B1 ;  /* 0x0000000000017941 */ /* 0x000fea0003800000 */
.L_x_115:
        /* <DEDUP_REMOVED lines=12> */
.L_x_118:
[----:B------:R-:W-:Y:S05]  /*53d0*/  BSYNC B1 ;  /* 0x0000000000017941 */ /* 0x000fea0003800000 */
.L_x_117:
        /* <DEDUP_REMOVED lines=12> */
.L_x_120:
[----:B------:R-:W-:Y:S05]  /*54a0*/  BSYNC B1 ;  /* 0x0000000000017941 */ /* 0x000fea0003800000 */
.L_x_119:
        /* <DEDUP_REMOVED lines=12> */
.L_x_122:
[----:B------:R-:W-:Y:S05]  /*5570*/  BSYNC B1 ;  /* 0x0000000000017941 */ /* 0x000fea0003800000 */
.L_x_121:
        /* <DEDUP_REMOVED lines=12> */
.L_x_124:
[----:B------:R-:W-:Y:S05]  /*5640*/  BSYNC B1 ;  /* 0x0000000000017941 */ /* 0x000fea0003800000 */
.L_x_123:
        /* <DEDUP_REMOVED lines=12> */
.L_x_126:
[----:B------:R-:W-:Y:S05]  /*5710*/  BSYNC B1 ;  /* 0x0000000000017941 */ /* 0x000fea0003800000 */
.L_x_125:
        /* <DEDUP_REMOVED lines=12> */
.L_x_128:
[----:B------:R-:W-:Y:S05]  /*57e0*/  BSYNC B1 ;  /* 0x0000000000017941 */ /* 0x000fea0003800000 */
.L_x_127:
        /* <DEDUP_REMOVED lines=12> */
.L_x_130:
[----:B------:R-:W-:Y:S05]  /*58b0*/  BSYNC B1 ;  /* 0x0000000000017941 */ /* 0x000fea0003800000 */
.L_x_129:
        /* <DEDUP_REMOVED lines=12> */
.L_x_132:
[----:B------:R-:W-:Y:S05]  /*5980*/  BSYNC B1 ;  /* 0x0000000000017941 */ /* 0x000fea0003800000 */
.L_x_131:
        /* <DEDUP_REMOVED lines=12> */
.L_x_134:
[----:B------:R-:W-:Y:S05]  /*5a50*/  BSYNC B1 ;  /* 0x0000000000017941 */ /* 0x000fea0003800000 */
.L_x_133:
        /* <DEDUP_REMOVED lines=12> */
.L_x_136:
[----:B------:R-:W-:Y:S05]  /*5b20*/  BSYNC B1 ;  /* 0x0000000000017941 */ /* 0x000fea0003800000 */
.L_x_135:
        /* <DEDUP_REMOVED lines=12> */
.L_x_138:
[----:B------:R-:W-:Y:S05]  /*5bf0*/  BSYNC B1 ;  /* 0x0000000000017941 */ /* 0x000fea0003800000 */
.L_x_137:
        /* <DEDUP_REMOVED lines=12> */
.L_x_140:
[----:B------:R-:W-:Y:S05]  /*5cc0*/  BSYNC B1 ;  /* 0x0000000000017941 */ /* 0x000fea0003800000 */
.L_x_139:
        /* <DEDUP_REMOVED lines=12> */
.L_x_142:
[----:B------:R-:W-:Y:S05]  /*5d90*/  BSYNC B1 ;  /* 0x0000000000017941 */ /* 0x000fea0003800000 */
.L_x_141:
        /* <DEDUP_REMOVED lines=12> */
.L_x_144:
[----:B------:R-:W-:Y:S05]  /*5e60*/  BSYNC B1 ;  /* 0x0000000000017941 */ /* 0x000fea0003800000 */
.L_x_143:
        /* <DEDUP_REMOVED lines=12> */
.L_x_146:
[----:B------:R-:W-:Y:S05]  /*5f30*/  BSYNC B1 ;  /* 0x0000000000017941 */ /* 0x000fea0003800000 */
.L_x_145:
        /* <DEDUP_REMOVED lines=12> */
.L_x_148:
[----:B------:R-:W-:Y:S05]  /*6000*/  BSYNC B1 ;  /* 0x0000000000017941 */ /* 0x000fea0003800000 */
.L_x_147:
        /* <DEDUP_REMOVED lines=12> */
.L_x_150:
[----:B------:R-:W-:Y:S05]  /*60d0*/  BSYNC B1 ;  /* 0x0000000000017941 */ /* 0x000fea0003800000 */
.L_x_149:
        /* <DEDUP_REMOVED lines=12> */
.L_x_152:
[----:B------:R-:W-:Y:S05]  /*61a0*/  BSYNC B1 ;  /* 0x0000000000017941 */ /* 0x000fea0003800000 */
.L_x_151:
        /* <DEDUP_REMOVED lines=12> */
.L_x_154:
[----:B------:R-:W-:Y:S05]  /*6270*/  BSYNC B1 ;  /* 0x0000000000017941 */ /* 0x000fea0003800000 */
.L_x_153:
        /* <DEDUP_REMOVED lines=12> */
.L_x_156:
[----:B------:R-:W-:Y:S05]  /*6340*/  BSYNC B1 ;  /* 0x0000000000017941 */ /* 0x000fea0003800000 */
.L_x_155:
        /* <DEDUP_REMOVED lines=12> */
.L_x_158:
[----:B------:R-:W-:Y:S05]  /*6410*/  BSYNC B1 ;  /* 0x0000000000017941 */ /* 0x000fea0003800000 */
.L_x_157:
        /* <DEDUP_REMOVED lines=12> */
.L_x_160:
[----:B------:R-:W-:Y:S05]  /*64e0*/  BSYNC B1 ;  /* 0x0000000000017941 */ /* 0x000fea0003800000 */
.L_x_159:
        /* <DEDUP_REMOVED lines=12> */
.L_x_162:
[----:B------:R-:W-:Y:S05]  /*65b0*/  BSYNC B1 ;  /* 0x0000000000017941 */ /* 0x000fea0003800000 */
.L_x_161:
        /* <DEDUP_REMOVED lines=12> */
.L_x_164:
[----:B------:R-:W-:Y:S05]  /*6680*/  BSYNC B1 ;  /* 0x0000000000017941 */ /* 0x000fea0003800000 */
.L_x_163:
        /* <DEDUP_REMOVED lines=12> */
.L_x_166:
[----:B------:R-:W-:Y:S05]  /*6750*/  BSYNC B1 ;  /* 0x0000000000017941 */ /* 0x000fea0003800000 */
.L_x_165:
[----:B------:R-:W-:Y:S05]  /*6760*/  @P2 BRA `(.L_x_167) ;  /* 0x0000001000302947 */ /* 0x000fea0003800000 */
[----:B-----5:R-:W-:-:S04]  /*6770*/  LOP3.LUT R12, R12, 0xff, RZ, 0xc0, !PT ;  /* 0x000000ff0c0c7812 */ /* 0x020fc800078ec0ff */
[----:B------:R-:W-:-:S05]  /*6780*/  F2FP.F16.E5M2.UNPACK_B R12, R12 ;  /* 0x0000000cff0c723e */ /* 0x000fca00020004ff */
[----:B------:R-:W-:-:S05]  /*6790*/  HADD2.F32 R12, -RZ, R12.H0_H0 ;  /* 0x2000000cff0c7230 */ /* 0x000fca0000004100 */
[----:B0--34-:R-:W-:-:S04]  /*67a0*/  FMUL R7, R12, R9 ;  /* 0x000000090c077220 */ /* 0x019fc80000400000 */
[----:B------:R-:W-:-:S05]  /*67b0*/  FFMA R7, R20, R8, R7 ;  /* 0x0000000814077223 */ /* 0x000fca0000000007 */
[----:B------:R-:W-:-:S05]  /*67c0*/  F2FP.SATFINITE.E5M2.F32.PACK_AB_MERGE_C R7, RZ, R7, RZ ;  /* 0x00000007ff07723e */ /* 0x000fca00048060ff */
[----:B------:R0:W-:Y:S01]  /*67d0*/  STG.E.U8 desc[UR16][R10.64+0x39], R7 ;  /* 0x000039070a007986 */ /* 0x0001e2000c101110 */
[----:B------:R-:W-:Y:S05]  /*67e0*/  BRA `(.L_x_167) ;  /* 0x0000001000107947 */ /* 0x000fea0003800000 */
.L_x_38:
[C---:B------:R-:W-:Y:S01]  /*67f0*/  ISETP.GE.AND P1, PT, R32.reuse, 0x1, PT ;  /* 0x000000012000780c */ /* 0x040fe20003f26270 */
[-C--:B--2---:R-:W-:Y:S01]  /*6800*/  FMUL R145, R145, R8.reuse ;  /* 0x0000000891917220 */ /* 0x084fe20000400000 */
[----:B------:R-:W-:Y:S01]  /*6810*/  ISETP.GE.AND P2, PT, R32, 0x9, PT ;  /* 0x000000092000780c */ /* 0x000fe20003f46270 */
[-C--:B------:R-:W-:Y:S01]  /*6820*/  FMUL R144, R144, R8.reuse ;  /* 0x0000000890907220 */ /* 0x080fe20000400000 */
[----:B------:R-:W-:Y:S01]  /*6830*/  ISETP.LT.OR P3, PT, R31, 0x1, !P1 ;  /* 0x000000011f00780c */ /* 0x000fe20004f61670 */
[-C--:B------:R-:W-:Y:S01]  /*6840*/  FMUL R143, R143, R8.reuse ;  /* 0x000000088f8f7220 */ /* 0x080fe20000400000 */
[C---:B------:R-:W-:Y:S01]  /*6850*/  ISETP.LT.OR P6, PT, R31.reuse, 0x2, !P1 ;  /* 0x000000021f00780c */ /* 0x040fe20004fc1670 */
[-C--:B------:R-:W-:Y:S01]  /*6860*/  FMUL R142, R142, R8.reuse ;  /* 0x000000088e8e7220 */ /* 0x080fe20000400000 */
[----:B------:R-:W-:Y:S01]  /*6870*/  ISETP.LT.OR P5, PT, R31, 0x1, !P2 ;  /* 0x000000011f00780c */ /* 0x000fe200057a1670 */
[-C--:B------:R-:W-:Y:S01]  /*6880*/  FMUL R141, R141, R8.reuse ;  /* 0x000000088d8d7220 */ /* 0x080fe20000400000 */
[----:B------:R-:W-:Y:S01]  /*6890*/  F2FP.SATFINITE.E5M2.F32.PACK_AB_MERGE_C R145, RZ, R145, RZ ;  /* 0x00000091ff91723e */ /* 0x000fe200048060ff */
[----:B------:R-:W-:Y:S01]  /*68a0*/  FMUL R140, R140, R8 ;  /* 0x000000088c8c7220 */ /* 0x000fe20000400000 */
[----:B------:R-:W-:Y:S01]  /*68b0*/  F2FP.SATFINITE.E5M2.F32.PACK_AB_MERGE_C R7, RZ, R144, RZ ;  /* 0x00000090ff07723e */ /* 0x000fe200048060ff */
[-C--:B------:R-:W-:Y:S01]  /*68c0*/  FMUL R139, R139, R8.reuse ;  /* 0x000000088b8b7220 */ /* 0x080fe20000400000 */
[----:B------:R-:W-:Y:S01]  /*68d0*/  F2FP.SATFINITE.E5M2.F32.PACK_AB_MERGE_C R143, RZ, R143, RZ ;  /* 0x0000008fff8f723e */ /* 0x000fe200048060ff */
[----:B------:R-:W-:Y:S01]  /*68e0*/  FMUL R138, R138, R8 ;  /* 0x000000088a8a7220 */ /* 0x000fe20000400000 */
[----:B------:R-:W-:Y:S01]  /*68f0*/  F2FP.SATFINITE.E5M2.F32.PACK_AB_MERGE_C R25, RZ, R142, RZ ;  /* 0x0000008eff19723e */ /* 0x000fe200048060ff */
[----:B------:R-:W-:Y:S01]  /*6900*/  @!P3 STG.E.U8 desc[UR16][R16.64], R145 ;  /* 0x000000911000b986 */ /* 0x000fe2000c101110 */
[----:B------:R-:W-:Y:S01]  /*6910*/  ISETP.LT.OR P3, PT, R31, 0x2, !P2 ;  /* 0x000000021f00780c */ /* 0x000fe20005761670 */
[-C--:B------:R-:W-:Y:S01]  /*6920*/  FMUL R137, R137, R8.reuse ;  /* 0x0000000889897220 */ /* 0x080fe20000400000 */
[----:B------:R-:W-:Y:S01]  /*6930*/  F2FP.SATFINITE.E5M2.F32.PACK_AB_MERGE_C R141, RZ, R141, RZ ;  /* 0x0000008dff8d723e */ /* 0x000fe200048060ff */
[----:B------:R0:W-:Y:S01]  /*6940*/  @!P6 STG.E.U8 desc[UR16][R16.64+0x1], R7 ;  /* 0x000001071000e986 */ /* 0x0001e2000c101110 */
[C---:B------:R-:W-:Y:S01]  /*6950*/  ISETP.LT.OR P6, PT, R31.reuse, 0x9, !P1 ;  /* 0x000000091f00780c */ /* 0x040fe20004fc1670 */
[-C--:B------:R-:W-:Y:S01]  /*6960*/  FMUL R136, R136, R8.reuse ;  /* 0x0000000888887220 */ /* 0x080fe20000400000 */
[----:B------:R-:W-:Y:S01]  /*6970*/  F2FP.SATFINITE.E5M2.F32.PACK_AB_MERGE_C R139, RZ, R139, RZ ;  /* 0x0000008bff8b723e */ /* 0x000fe200048060ff */
[----:B------:R-:W-:Y:S01]  /*6980*/  @!P5 STG.E.U8 desc[UR16][R14.64], R143 ;  /* 0x0000008f0e00d986 */ /* 0x000fe2000c101110 */
[----:B------:R-:W-:Y:S01]  /*6990*/  ISETP.LT.OR P5, PT, R31, 0xa, !P1 ;  /* 0x0000000a1f00780c */ /* 0x000fe20004fa1670 */
[----:B------:R-:W-:Y:S01]  /*69a0*/  FMUL R135, R135, R8 ;  /* 0x0000000887877220 */ /* 0x000fe20000400000 */
[----:B------:R-:W-:Y:S01]  /*69b0*/  F2FP.SATFINITE.E5M2.F32.PACK_AB_MERGE_C R27, RZ, R138, RZ ;  /* 0x0000008aff1b723e */ /* 0x000fe200048060ff */
[-C--:B------:R-:W-:Y:S01]  /*69c0*/  FMUL R134, R134, R8.reuse ;  /* 0x0000000886867220 */ /* 0x080fe20000400000 */
[----:B------:R-:W-:Y:S01]  /*69d0*/  F2FP.SATFINITE.E5M2.F32.PACK_AB_MERGE_C R137, RZ, R137, RZ ;  /* 0x00000089ff89723e */ /* 0x000fe200048060ff */
[----:B------:R1:W-:Y:S01]  /*69e0*/  @!P3 STG.E.U8 desc[UR16][R14.64+0x1], R25 ;  /* 0x000001190e00b986 */ /* 0x0003e2000c101110 */
[----:B------:R-:W-:Y:S01]  /*69f0*/  ISETP.LT.OR P3, PT, R31, 0x9, !P2 ;  /* 0x000000091f00780c */ /* 0x000fe20005761670 */
[----:B------:R-:W-:Y:S01]  /*6a00*/  FMUL R133, R133, R8 ;  /* 0x0000000885857220 */ /* 0x000fe20000400000 */
[----:B0-----:R-:W-:Y:S01]  /*6a10*/  F2FP.SATFINITE.E5M2.F32.PACK_AB_MERGE_C R7, RZ, R140, RZ ;  /* 0x0000008cff07723e */ /* 0x001fe200048060ff */
[----:B------:R-:W-:Y:S01]  /*6a20*/  @!P6 STG.E.U8 desc[UR16][R16.64+0x8], R141 ;  /* 0x0000088d1000e986 */ /* 0x000fe2000c101110 */
[C---:B------:R-:W-:Y:S01]  /*6a30*/  ISETP.LT.OR P6, PT, R31.reuse, 0xa, !P2 ;  /* 0x0000000a1f00780c */ /* 0x040fe200057c1670 */
[-C--:B------:R-:W-:Y:S01]  /*6a40*/  FMUL R132, R132, R8.reuse ;  /* 0x0000000884847220 */ /* 0x080fe20000400000 */
[----:B------:R-:W-:Y:S01]  /*6a50*/  F2FP.SATFINITE.E5M2.F32.PACK_AB_MERGE_C R135, RZ, R135, RZ ;  /* 0x00000087ff87723e */ /* 0x000fe200048060ff */
[----:B------:R0:W-:Y:S01]  /*6a60*/  @!P5 STG.E.U8 desc[UR16][R16.64+0x9], R7 ;  /* 0x000009071000d986 */ /* 0x0001e2000c101110 */
[----:B------:R-:W-:Y:S01]  /*6a70*/  ISETP.LT.OR P5, PT, R31, 0x11, !P1 ;  /* 0x000000111f00780c */ /* 0x000fe20004fa1670 */
[-C--:B------:R-:W-:Y:S01]  /*6a80*/  FMUL R131, R131, R8.reuse ;  /* 0x0000000883837220 */ /* 0x080fe20000400000 */
[----:B------:R-:W-:Y:S01]  /*6a90*/  F2FP.SATFINITE.E5M2.F32.PACK_AB_MERGE_C R133, RZ, R133, RZ ;  /* 0x00000085ff85723e */ /* 0x000fe200048060ff */
[----:B------:R-:W-:Y:S01]  /*6aa0*/  FMUL R130, R130, R8 ;  /* 0x0000000882827220 */ /* 0x000fe20000400000 */
[----:B-1----:R-:W-:Y:S01]  /*6ab0*/  F2FP.SATFINITE.E5M2.F32.PACK_AB_MERGE_C R25, RZ, R134, RZ ;  /* 0x00000086ff19723e */ /* 0x002fe200048060ff */
[----:B------:R-:W-:Y:S01]  /*6ac0*/  @!P3 STG.E.U8 desc[UR16][R14.64+0x8], R139 ;  /* 0x0000088b0e00b986 */ /* 0x000fe2000c101110 */
[----:B------:R-:W-:Y:S01]  /*6ad0*/  ISETP.LT.OR P3, PT, R31, 0x12, !P1 ;  /* 0x000000121f00780c */ /* 0x000fe20004f61670 */
[-C--:B------:R-:W-:Y:S01]  /*6ae0*/  FMUL R129, R129, R8.reuse ;  /* 0x0000000881817220 */ /* 0x080fe20000400000 */
[----:B------:R-:W-:Y:S01]  /*6af0*/  F2FP.SATFINITE.E5M2.F32.PACK_AB_MERGE_C R131, RZ, R131, RZ ;  /* 0x00000083ff83723e */ /* 0x000fe200048060ff */
[----:B------:R1:W-:Y:S01]  /*6b00*/  @!P6 STG.E.U8 desc[UR16][R14.64+0x9], R27 ;  /* 0x0000091b0e00e986 */ /* 0x0003e2000c101110 */
[C---:B------:R-:W-:Y:S01]  /*6b10*/  ISETP.LT.OR P6, PT, R31.reuse, 0x11, !P2 ;  /* 0x000000111f00780c */ /* 0x040fe200057c1670 */
[----:B------:R-:W-:Y:S01]  /*6b20*/  FMUL R128, R128, R8 ;  /* 0x0000000880807220 */ /* 0x000fe20000400000 */
[----:B0-----:R-:W-:Y:S01]  /*6b30*/  F2FP.SATFINITE.E5M2.F32.PACK_AB_MERGE_C R7, RZ, R136, RZ ;  /* 0x00000088ff07723e */ /* 0x001fe200048060ff */
[----:B------:R-:W-:Y:S01]  /*6b40*/  @!P5 STG.E.U8 desc[UR16][R16.64+0x10], R137 ;  /* 0x000010891000d986 */ /* 0x000fe2000c101110 */
[----:B------:R-:W-:Y:S01]  /*6b50*/  ISETP.LT.OR P5, PT, R31, 0x12, !P2 ;  /* 0x000000121f00780c */ /* 0x000fe200057a1670 */
[-C--:B------:R-:W-:Y:S01]  /*6b60*/  FMUL R127, R127, R8.reuse ;  /* 0x000000087f7f7220 */ /* 0x080fe20000400000 */
[----:B------:R-:W-:Y:S01]  /*6b70*/  F2FP.SATFINITE.E5M2.F32.PACK_AB_MERGE_C R129, RZ, R129, RZ ;  /* 0x00000081ff81723e */ /* 0x000fe200048060ff */
[-C--:B------:R-:W-:Y:S01]  /*6b80*/  FMUL R126, R126, R8.reuse ;  /* 0x000000087e7e7220 */ /* 0x080fe20000400000 */
[-C--:B------:R-:W-:Y:S01]  /*6b90*/  FMUL R125, R125, R8.reuse ;  /* 0x000000087d7d7220 */ /* 0x080fe20000400000 */
[----:B------:R0:W-:Y:S01]  /*6ba0*/  @!P3 STG.E.U8 desc[UR16][R16.64+0x11], R7 ;  /* 0x000011071000b986 */ /* 0x0001e2000c101110 */
[C---:B------:R-:W-:Y:S01]  /*6bb0*/  ISETP.LT.OR P3, PT, R31.reuse, 0x19, !P1 ;  /* 0x000000191f00780c */ /* 0x040fe20004f61670 */
[----:B------:R-:W-:Y:S01]  /*6bc0*/  FMUL R124, R124, R8 ;  /* 0x000000087c7c7220 */ /* 0x000fe20000400000 */
[----:B-1----:R-:W-:Y:S01]  /*6bd0*/  F2FP.SATFINITE.E5M2.F32.PACK_AB_MERGE_C R27, RZ, R132, RZ ;  /* 0x00000084ff1b723e */ /* 0x002fe200048060ff */
[----:B------:R-:W-:Y:S01]  /*6be0*/  @!P6 STG.E.U8 desc[UR16][R14.64+0x10], R135 ;  /* 0x000010870e00e986 */ /* 0x000fe2000c101110 */
[----:B------:R-:W-:Y:S01]  /*6bf0*/  ISETP.LT.OR P6, PT, R31, 0x1a, !P1 ;  /* 0x0000001a1f00780c */ /* 0x000fe20004fc1670 */
[-C--:B------:R-:W-:Y:S01]  /*6c00*/  FMUL R123, R123, R8.reuse ;  /* 0x000000087b7b7220 */ /* 0x080fe20000400000 */
[----:B------:R-:W-:Y:S01]  /*6c10*/  F2FP.SATFINITE.E5M2.F32.PACK_AB_MERGE_C R127, RZ, R127, RZ ;  /* 0x0000007fff7f723e */ /* 0x000fe200048060ff */
[----:B------:R1:W-:Y:S01]  /*6c20*/  @!P5 STG.E.U8 desc[UR16][R14.64+0x11], R25 ;  /* 0x000011190e00d986 */ /* 0x0003e2000c101110 */
[----:B------:R-:W-:Y:S01]  /*6c30*/  ISETP.LT.OR P5, PT, R31, 0x19, !P2 ;  /* 0x000000191f00780c */ /* 0x000fe200057a1670 */
[-C--:B------:R-:W-:Y:S01]  /*6c40*/  FMUL R122, R122, R8.reuse ;  /* 0x000000087a7a7220 */ /* 0x080fe20000400000 */
[----:B------:R-:W-:Y:S01]  /*6c50*/  F2FP.SATFINITE.E5M2.F32.PACK_AB_MERGE_C R125, RZ, R125, RZ ;  /* 0x0000007dff7d723e */ /* 0x000fe200048060ff */
        /* <DEDUP_REMOVED lines=8> */
[----:B------:R-:W-:Y:S01]  /*6ce0*/  FMUL R119, R119, R8 ;  /* 0x0000000877777220 */ /* 0x000fe20000400000 */
[----:B-1----:R-:W-:Y:S01]  /*6cf0*/  F2FP.SATFINITE.E5M2.F32.PACK_AB_MERGE_C R25, RZ, R128, RZ ;  /* 0x00000080ff19723e */ /* 0x002fe200048060ff */
[----:B------:R-:W-:Y:S01]  /*6d00*/  @!P5 STG.E.U8 desc[UR16][R14.64+0x18], R131 ;  /* 0x000018830e00d986 */ /* 0x000fe2000c101110 */
[----:B------:R-:W-:Y:S01]  /*6d10*/  ISETP.LT.OR P5, PT, R31, 0x22, !P1 ;  /* 0x000000221f00780c */ /* 0x000fe20004fa1670 */
[-C--:B------:R-:W-:Y:S01]  /*6d20*/  FMUL R118, R118, R8.reuse ;  /* 0x0000000876767220 */ /* 0x080fe20000400000 */
[----:B------:R-:W-:Y:S01]  /*6d30*/  F2FP.SATFINITE.E5M2.F32.PACK_AB_MERGE_C R121, RZ, R121, RZ ;  /* 0x00000079ff79723e */ /* 0x000fe200048060ff */
[-C--:B------:R-:W-:Y:S01]  /*6d40*/  FMUL R117, R117, R8.reuse ;  /* 0x0000000875757220 */ /* 0x080fe20000400000 */
[----:B------:R-:W-:Y:S01]  /*6d50*/  F2FP.SATFINITE.E5M2.F32.PACK_AB_MERGE_C R119, RZ, R119, RZ ;  /* 0x00000077ff77723e */ /* 0x000fe200048060ff */
[----:B------:R1:W-:Y:S01]  /*6d60*/  @!P3 STG.E.U8 desc[UR16][R14.64+0x19], R7 ;  /* 0x000019070e00b986 */ /* 0x0003e2000c101110 */
[C---:B------:R-:W-:Y:S01]  /*6d70*/  ISETP.LT.OR P3, PT, R31.reuse, 0x21, !P2 ;  /* 0x000000211f00780c */ /* 0x040fe20005761670 */
        /* <DEDUP_REMOVED lines=9> */
[----:B------:R-:W-:Y:S01]  /*6e10*/  FMUL R113, R113, R8 ;  /* 0x0000000871717220 */ /* 0x000fe20000400000 */
[----:B-1----:R-:W-:Y:S01]  /*6e20*/  F2FP.SATFINITE.E5M2.F32.PACK_AB_MERGE_C R7, RZ, R124, RZ ;  /* 0x0000007cff07723e */ /* 0x002fe200048060ff */
[-C--:B------:R-:W-:Y:S01]  /*6e30*/  FMUL R112, R112, R8.reuse ;  /* 0x0000000870707220 */ /* 0x080fe20000400000 */
        /* <DEDUP_REMOVED lines=29> */
[----:B------:R-:W-:Y:S01]  /*7010*/  ISETP.LT.OR P3, PT, R31, 0x32, !P2 ;  /* 0x000000321f00780c */ /* 0x000fe20005761670 */
[-C--:B------:R-:W-:Y:S01]  /*7020*/  FMUL R103, R103, R8.reuse ;  /* 0x0000000867677220 */ /* 0x080fe20000400000 */
[----:B------:R-:W-:Y:S01]  /*7030*/  F2FP.SATFINITE.E5M2.F32.PACK_AB_MERGE_C R105, RZ, R105, RZ ;  /* 0x00000069ff69723e */ /* 0x000fe200048060ff */
[----:B------:R0:W-:Y:S01]  /*7040*/  @!P6 STG.E.U8 desc[UR16][R16.64+0x31], R27 ;  /* 0x0000311b1000e986 */ /* 0x0001e2000c101110 */
[C---:B------:R-:W-:Y:S01]  /*7050*/  ISETP.LT.OR P6, PT, R31.reuse, 0x39, !P1 ;  /* 0x000000391f00780c */ /* 0x040fe20004fc1670 */
[-C--:B------:R-:W-:Y:S01]  /*7060*/  FMUL R102, R102, R8.reuse ;  /* 0x0000000866667220 */ /* 0x080fe20000400000 */
[C---:B------:R-:W-:Y:S01]  /*7070*/  ISETP.LT.OR P1, PT, R31.reuse, 0x3a, !P1 ;  /* 0x0000003a1f00780c */ /* 0x040fe20004f21670 */
[----:B------:R-:W-:Y:S01]  /*7080*/  @!P5 STG.E.U8 desc[UR16][R14.64+0x30], R119 ;  /* 0x000030770e00d986 */ /* 0x000fe2000c101110 */
[C---:B------:R-:W-:Y:S01]  /*7090*/  ISETP.LT.OR P5, PT, R31.reuse, 0x39, !P2 ;  /* 0x000000391f00780c */ /* 0x040fe200057a1670 */
[-C--:B------:R-:W-:Y:S01]  /*70a0*/  FMUL R100, R100, R8.reuse ;  /* 0x0000000864647220 */ /* 0x080fe20000400000 */
[----:B------:R-:W-:Y:S01]  /*70b0*/  ISETP.LT.OR P2, PT, R31, 0x3a, !P2 ;  /* 0x0000003a1f00780c */ /* 0x000fe20005741670 */
[----:B------:R-:W-:Y:S01]  /*70c0*/  FMUL R101, R101, R8 ;  /* 0x0000000865657220 */ /* 0x000fe20000400000 */
[----:B-1----:R-:W-:Y:S01]  /*70d0*/  F2FP.SATFINITE.E5M2.F32.PACK_AB_MERGE_C R25, RZ, R116, RZ ;  /* 0x00000074ff19723e */ /* 0x002fe200048060ff */
[----:B------:R1:W-:Y:S01]  /*70e0*/  @!P3 STG.E.U8 desc[UR16][R14.64+0x31], R7 ;  /* 0x000031070e00b986 */ /* 0x0003e2000c101110 */
[C---:B------:R-:W-:Y:S01]  /*70f0*/  ISETP.GE.AND P3, PT, R32.reuse, 0x89, PT ;  /* 0x000000892000780c */ /* 0x040fe20003f66270 */
[----:B------:R-:W-:Y:S01]  /*7100*/  FMUL R99, R99, R8 ;  /* 0x0000000863637220 */ /* 0x000fe20000400000 */
[----:B0-----:R-:W-:Y:S01]  /*7110*/  F2FP.SATFINITE.E5M2.F32.PACK_AB_MERGE_C R27, RZ, R114, RZ ;  /* 0x00000072ff1b723e */ /* 0x001fe200048060ff */
[----:B------:R-:W-:Y:S01]  /*7120*/  @!P6 STG.E.U8 desc[UR16][R16.64+0x38], R117 ;  /* 0x000038751000e986 */ /* 0x000fe2000c101110 */
[----:B------:R-:W-:Y:S01]  /*7130*/  ISETP.GE.AND P6, PT, R32, 0x81, PT ;  /* 0x000000812000780c */ /* 0x000fe20003fc6270 */
[-C--:B------:R-:W-:Y:S01]  /*7140*/  FMUL R98, R98, R8.reuse ;  /* 0x0000000862627220 */ /* 0x080fe20000400000 */
[----:B------:R-:W-:Y:S01]  /*7150*/  F2FP.SATFINITE.E5M2.F32.PACK_AB_MERGE_C R103, RZ, R103, RZ ;  /* 0x00000067ff67723e */ /* 0x000fe200048060ff */
[----:B------:R0:W-:Y:S01]  /*7160*/  @!P1 STG.E.U8 desc[UR16][R16.64+0x39], R25 ;  /* 0x0000391910009986 */ /* 0x0001e2000c101110 */
[----:B------:R-:W-:Y:S01]  /*7170*/  ISETP.LT.OR P1, PT, R31, 0x1, !P6 ;  /* 0x000000011f00780c */ /* 0x000fe20007721670 */
[-C--:B------:R-:W-:Y:S01]  /*7180*/  FMUL R97, R97, R8.reuse ;  /* 0x0000000861617220 */ /* 0x080fe20000400000 */
[----:B------:R-:W-:Y:S01]  /*7190*/  F2FP.SATFINITE.E5M2.F32.PACK_AB_MERGE_C R101, RZ, R101, RZ ;  /* 0x00000065ff65723e */ /* 0x000fe200048060ff */
[----:B------:R-:W-:Y:S01]  /*71a0*/  @!P2 STG.E.U8 desc[UR16][R14.64+0x39], R27 ;  /* 0x0000391b0e00a986 */ /* 0x000fe2000c101110 */
[C---:B------:R-:W-:Y:S01]  /*71b0*/  ISETP.LT.OR P2, PT, R31.reuse, 0x2, !P6 ;  /* 0x000000021f00780c */ /* 0x040fe20007741670 */
[----:B------:R-:W-:Y:S01]  /*71c0*/  FMUL R96, R96, R8 ;  /* 0x0000000860607220 */ /* 0x000fe20000400000 */
[----:B-1----:R-:W-:Y:S01]  /*71d0*/  F2FP.SATFINITE.E5M2.F32.PACK_AB_MERGE_C R7, RZ, R112, RZ ;  /* 0x00000070ff07723e */ /* 0x002fe200048060ff */
        /* <DEDUP_REMOVED lines=45> */
[----:B------:R-:W-:Y:S01]  /*74b0*/  FMUL R20, R20, R8 ;  /* 0x0000000814147220 */ /* 0x000fe20000400000 */
[----:B------:R-:W-:-:S03]  /*74c0*/  F2FP.SATFINITE.E5M2.F32.PACK_AB_MERGE_C R19, RZ, R19, RZ ;  /* 0x00000013ff13723e */ /* 0x000fc600048060ff */
[----:B------:R-:W-:Y:S02]  /*74d0*/  F2FP.SATFINITE.E5M2.F32.PACK_AB_MERGE_C R21, RZ, R21, RZ ;  /* 0x00000015ff15723e */ /* 0x000fe400048060ff */
[----:B-1----:R-:W-:Y:S01]  /*74e0*/  F2FP.SATFINITE.E5M2.F32.PACK_AB_MERGE_C R7, RZ, R100, RZ ;  /* 0x00000064ff07723e */ /* 0x002fe200048060ff */
[----:B------:R0:W-:Y:S01]  /*74f0*/  @!P2 STG.E.U8 desc[UR16][R12.64+0x11], R15 ;  /* 0x0000110f0c00a986 */ /* 0x0001e2000c101110 */
[----:B------:R-:W-:-:S03]  /*7500*/  ISETP.LT.OR P2, PT, R31, 0x1a, !P6 ;  /* 0x0000001a1f00780c */ /* 0x000fc60007741670 */
[----:B------:R-:W-:Y:S01]  /*7510*/  @!P1 STG.E.U8 desc[UR16][R10.64+0x10], R103 ;  /* 0x000010670a009986 */ /* 0x000fe2000c101110 */
[----:B------:R-:W-:-:S03]  /*7520*/  ISETP.LT.OR P1, PT, R31, 0x19, !P6 ;  /* 0x000000191f00780c */ /* 0x000fc60007721670 */
[----:B------:R1:W-:Y:S01]  /*7530*/  @!P5 STG.E.U8 desc[UR16][R10.64+0x11], R17 ;  /* 0x000011110a00d986 */ /* 0x0003e2000c101110 */
[----:B------:R-:W-:Y:S02]  /*7540*/  ISETP.LT.OR P5, PT, R31, 0x19, !P3 ;  /* 0x000000191f00780c */ /* 0x000fe40005fa1670 */
[----:B0-----:R-:W-:-:S03]  /*7550*/  F2FP.SATFINITE.E5M2.F32.PACK_AB_MERGE_C R15, RZ, R98, RZ ;  /* 0x00000062ff0f723e */ /* 0x001fc600048060ff */
[----:B------:R0:W-:Y:S01]  /*7560*/  @!P2 STG.E.U8 desc[UR16][R12.64+0x19], R7 ;  /* 0x000019070c00a986 */ /* 0x0001e2000c101110 */
[----:B------:R-:W-:-:S03]  /*7570*/  ISETP.LT.OR P2, PT, R31, 0x1a, !P3 ;  /* 0x0000001a1f00780c */ /* 0x000fc60005f41670 */
[----:B------:R-:W-:Y:S01]  /*7580*/  @!P1 STG.E.U8 desc[UR16][R12.64+0x18], R101 ;  /* 0x000018650c009986 */ /* 0x000fe2000c101110 */
[C---:B------:R-:W-:Y:S02]  /*7590*/  ISETP.LT.OR P1, PT, R31.reuse, 0x21, !P6 ;  /* 0x000000211f00780c */ /* 0x040fe40007721670 */
[----:B-1----:R-:W-:Y:S01]  /*75a0*/  F2FP.SATFINITE.E5M2.F32.PACK_AB_MERGE_C R17, RZ, R96, RZ ;  /* 0x00000060ff11723e */ /* 0x002fe200048060ff */
[----:B------:R-:W-:Y:S01]  /*75b0*/  @!P5 STG.E.U8 desc[UR16][R10.64+0x18], R99 ;  /* 0x000018630a00d986 */ /* 0x000fe2000c101110 */
[----:B------:R-:W-:Y:S02]  /*75c0*/  ISETP.LT.OR P5, PT, R31, 0x22, !P6 ;  /* 0x000000221f00780c */ /* 0x000fe400077a1670 */
[----:B0-----:R-:W-:-:S03]  /*75d0*/  F2FP.SATFINITE.E5M2.F32.PACK_AB_MERGE_C R7, RZ, R94, RZ ;  /* 0x0000005eff07723e */ /* 0x001fc600048060ff */
        /* <DEDUP_REMOVED lines=21> */
[----:B0-----:R-:W-:-:S07]  /*7730*/  F2FP.SATFINITE.E5M2.F32.PACK_AB_MERGE_C R15, RZ, R18, RZ ;  /* 0x00000012ff0f723e */ /* 0x001fce00048060ff */
[----:B------:R-:W-:Y:S01]  /*7740*/  @!P1 STG.E.U8 desc[UR16][R12.64+0x30], R89 ;  /* 0x000030590c009986 */ /* 0x000fe2000c101110 */
[C---:B------:R-:W-:Y:S02]  /*7750*/  ISETP.LT.OR P1, PT, R31.reuse, 0x39, !P6 ;  /* 0x000000391f00780c */ /* 0x040fe40007721670 */
[C---:B------:R-:W-:Y:S01]  /*7760*/  ISETP.LT.OR P6, PT, R31.reuse, 0x3a, !P6 ;  /* 0x0000003a1f00780c */ /* 0x040fe200077c1670 */
[----:B------:R0:W-:Y:S01]  /*7770*/  @!P5 STG.E.U8 desc[UR16][R12.64+0x31], R7 ;  /* 0x000031070c00d986 */ /* 0x0001e2000c101110 */
[C---:B------:R-:W-:Y:S02]  /*7780*/  ISETP.LT.OR P5, PT, R31.reuse, 0x32, !P3 ;  /* 0x000000321f00780c */ /* 0x040fe40005fa1670 */
[----:B-1----:R-:W-:Y:S01]  /*7790*/  F2FP.SATFINITE.E5M2.F32.PACK_AB_MERGE_C R17, RZ, R20, RZ ;  /* 0x00000014ff11723e */ /* 0x002fe200048060ff */
[----:B------:R1:W-:Y:S01]  /*77a0*/  @!P2 STG.E.U8 desc[UR16][R10.64+0x30], R23 ;  /* 0x000030170a00a986 */ /* 0x0003e2000c101110 */
[C---:B------:R-:W-:Y:S02]  /*77b0*/  ISETP.LT.OR P2, PT, R31.reuse, 0x39, !P3 ;  /* 0x000000391f00780c */ /* 0x040fe40005f41670 */
[----:B------:R-:W-:-:S02]  /*77c0*/  ISETP.LT.OR P3, PT, R31, 0x3a, !P3 ;  /* 0x0000003a1f00780c */ /* 0x000fc40005f61670 */
[----:B0-----:R-:W-:-:S05]  /*77d0*/  F2FP.SATFINITE.E5M2.F32.PACK_AB_MERGE_C R7, RZ, R22, RZ ;  /* 0x00000016ff07723e */ /* 0x001fca00048060ff */
[----:B------:R1:W-:Y:S04]  /*77e0*/  @!P5 STG.E.U8 desc[UR16][R10.64+0x31], R7 ;  /* 0x000031070a00d986 */ /* 0x0003e8000c101110 */
[----:B------:R1:W-:Y:S04]  /*77f0*/  @!P1 STG.E.U8 desc[UR16][R12.64+0x38], R19 ;  /* 0x000038130c009986 */ /* 0x0003e8000c101110 */
[----:B------:R1:W-:Y:S04]  /*7800*/  @!P6 STG.E.U8 desc[UR16][R12.64+0x39], R15 ;  /* 0x0000390f0c00e986 */ /* 0x0003e8000c101110 */
[----:B------:R1:W-:Y:S04]  /*7810*/  @!P2 STG.E.U8 desc[UR16][R10.64+0x38], R21 ;  /* 0x000038150a00a986 */ /* 0x0003e8000c101110 */
[----:B------:R1:W-:Y:S02]  /*7820*/  @!P3 STG.E.U8 desc[UR16][R10.64+0x39], R17 ;  /* 0x000039110a00b986 */ /* 0x0003e4000c101110 */
.L_x_167:
[----:B------:R-:W-:Y:S05]  /*7830*/  BSYNC B0 ;  /* 0x0000000000007941 */ /* 0x000fea0003800000 */
.L_x_37:
[----:B------:R-:W-:Y:S01]  /*7840*/  ULDC UR6, c[0x0][0xc] ;  /* 0x0000030000067ab9 */ /* 0x000fe20000000800 */
[----:B------:R-:W-:Y:S01]  /*7850*/  ULDC UR7, c[0x0][0x10] ;  /* 0x0000040000077ab9 */ /* 0x000fe20000000800 */
[----:B01-34-:R-:W0:Y:S01]  /*7860*/  LDC R7, c[0x0][0x14] ;  /* 0x00000500ff077b82 */ /* 0x01be220000000800 */
[----:B------:R-:W-:Y:S01]  /*7870*/  UIMAD.WIDE.U32 UR6, UR6, UR7, URZ ;  /* 0x00000007060672a5 */ /* 0x000fe2000f8e003f */
[----:B------:R-:W-:Y:S02]  /*7880*/  IMAD.MOV.U32 R10, RZ, RZ, -0x1 ;  /* 0xffffffffff0a7424 */ /* 0x000fe400078e00ff */
[----:B------:R-:W-:-:S03]  /*7890*/  IMAD.MOV.U32 R6, RZ, RZ, -0x1 ;  /* 0xffffffffff067424 */ /* 0x000fc600078e00ff */
[----:B0-----:R-:W-:-:S04]  /*78a0*/  IMAD.WIDE.U32 R2, R7, UR6, R2 ;  /* 0x0000000607027c25 */ /* 0x001fc8000f8e0002 */
[----:B------:R-:W-:Y:S01]  /*78b0*/  IMAD R7, R7, UR7, RZ ;  /* 0x0000000707077c24 */ /* 0x000fe2000f8e02ff */
[----:B------:R-:W-:Y:S02]  /*78c0*/  ULDC.64 UR6, c[0x0][0x650] ;  /* 0x0001940000067ab9 */ /* 0x000fe40000000a00 */
[----:B------:R-:W-:Y:S01]  /*78d0*/  ISETP.GE.U32.AND P1, PT, R2, UR6, PT ;  /* 0x0000000602007c0c */ /* 0x000fe2000bf26070 */
[--C-:B------:R-:W-:Y:S01]  /*78e0*/  IMAD.IADD R3, R3, 0x1, R7.reuse ;  /* 0x0000000103037824 */ /* 0x100fe200078e0207 */
[----:B------:R-:W-:-:S04]  /*78f0*/  PRMT R7, RZ, 0x7610, R7 ;  /* 0x00007610ff077816 */ /* 0x000fc80000000007 */
[----:B------:R-:W-:-:S13]  /*7900*/  ISETP.GE.U32.AND.EX P1, PT, R3, UR7, PT, P1 ;  /* 0x0000000703007c0c */ /* 0x000fda000bf26110 */
[----:B------:R-:W-:Y:S05]  /*7910*/  @P1 BRA `(.L_x_168) ;  /* 0x0000000400601947 */ /* 0x000fea0003800000 */
[----:B------:R-:W0:Y:S01]  /*7920*/  S2R R20, SR_CTAID.X ;  /* 0x0000000000147919 */ /* 0x000e220000002500 */
[----:B------:R-:W1:Y:S01]  /*7930*/  LDC.64 R14, c[0x0][0x628] ;  /* 0x00018a00ff0e7b82 */ /* 0x000e620000000a00 */
[----:B------:R-:W-:Y:S01]  /*7940*/  ULDC UR6, c[0x0][0x150] ;  /* 0x0000540000067ab9 */ /* 0x000fe20000000800 */
[----:B-----5:R-:W-:Y:S01]  /*7950*/  IMAD.MOV.U32 R12, RZ, RZ, R2 ;  /* 0x000000ffff0c7224 */ /* 0x020fe200078e0002 */
[----:B------:R-:W3:Y:S01]  /*7960*/  S2R R22, SR_CTAID.Y ;  /* 0x0000000000167919 */ /* 0x000ee20000002600 */
[----:B------:R-:W-:-:S04]  /*7970*/  IMAD.MOV.U32 R13, RZ, RZ, R3 ;  /* 0x000000ffff0d7224 */ /* 0x000fc800078e0003 */
[----:B------:R-:W4:Y:S08]  /*7980*/  LDC R23, c[0x0][0x144] ;  /* 0x00005100ff177b82 */ /* 0x000f300000000800 */
[----:B--2---:R-:W2:Y:S08]  /*7990*/  LDC R16, c[0x0][0x630] ;  /* 0x00018c00ff107b82 */ /* 0x004eb00000000800 */
[----:B------:R-:W2:Y:S01]  /*79a0*/  LDC.64 R18, c[0x0][0x620] ;  /* 0x00018800ff127b82 */ /* 0x000ea20000000a00 */
[----:B-1----:R-:W-:-:S04]  /*79b0*/  ISETP.NE.U32.AND P1, PT, R14, RZ, PT ;  /* 0x000000ff0e00720c */ /* 0x002fc80003f25070 */
[----:B------:R-:W-:Y:S02]  /*79c0*/  ISETP.NE.AND.EX P1, PT, R15, RZ, PT, P1 ;  /* 0x000000ff0f00720c */ /* 0x000fe40003f25310 */
[----:B0-----:R-:W-:-:S05]  /*79d0*/  I2FP.F32.U32 R6, R20 ;  /* 0x0000001400067245 */ /* 0x001fca0000201000 */
[----:B------:R-:W-:-:S04]  /*79e0*/  FMUL R6, R6, UR6 ;  /* 0x0000000606067c20 */ /* 0x000fc80008400000 */
[----:B------:R0:W1:Y:S02]  /*79f0*/  F2I.U32.TRUNC.NTZ R21, R6 ;  /* 0x0000000600157305 */ /* 0x000064000020f000 */
[----:B---34-:R-:W-:Y:S05]  /*7a00*/  @!P1 BRA `(.L_x_169) ;  /* 0x0000000000289947 */ /* 0x018fea0003800000 */
[----:B------:R-:W3:Y:S02]  /*7a10*/  LDC R7, c[0x0][0x634] ;  /* 0x00018d00ff077b82 */ /* 0x000ee40000000800 */
[----:B---3--:R-:W-:-:S05]  /*7a20*/  IADD3 R13, P1, R2, R7, RZ ;  /* 0x00000007020d7210 */ /* 0x008fca0007f3e0ff */
[----:B------:R-:W-:-:S04]  /*7a30*/  IMAD.X R17, RZ, RZ, R3, P1 ;  /* 0x000000ffff117224 */ /* 0x000fc800008e0603 */
[----:B0-----:R-:W-:-:S04]  /*7a40*/  IMAD.WIDE.U32 R6, R17, R14, RZ ;  /* 0x0000000e11067225 */ /* 0x001fc800078e00ff */
[----:B------:R-:W-:-:S04]  /*7a50*/  IMAD.WIDE.U32 R10, P1, R13, R15, R6 ;  /* 0x0000000f0d0a7225 */ /* 0x000fc80007820006 */
[----:B------:R-:W-:-:S04]  /*7a60*/  IMAD.WIDE.U32 R6, R13, R14, RZ ;  /* 0x0000000e0d067225 */ /* 0x000fc800078e00ff */
[----:B------:R-:W-:Y:S01]  /*7a70*/  IMAD.X R13, RZ, RZ, RZ, P1 ;  /* 0x000000ffff0d7224 */ /* 0x000fe200008e06ff */
[----:B------:R-:W-:Y:S01]  /*7a80*/  IADD3 RZ, P1, R7, R10, RZ ;  /* 0x0000000a07ff7210 */ /* 0x000fe20007f3e0ff */
[----:B------:R-:W-:-:S04]  /*7a90*/  IMAD.MOV.U32 R12, RZ, RZ, R11 ;  /* 0x000000ffff0c7224 */ /* 0x000fc800078e000b */
[----:B------:R-:W-:-:S08]  /*7aa0*/  IMAD.WIDE.U32.X R12, R17, R15, R12, P1 ;  /* 0x0000000f110c7225 */ /* 0x000fd000008e040c */
.L_x_169:
[----:B------:R-:W3:Y:S01]  /*7ab0*/  LDC.64 R28, c[0x0][0x640] ;  /* 0x00019000ff1c7b82 */ /* 0x000ee20000000a00 */
[-C--:B--2---:R-:W-:Y:S01]  /*7ac0*/  SHF.R.U64 R17, R12, R16.reuse, R13 ;  /* 0x000000100c117219 */ /* 0x084fe2000000120d */
[----:B-1----:R-:W-:Y:S01]  /*7ad0*/  IMAD.MOV R21, RZ, RZ, -R21 ;  /* 0x000000ffff157224 */ /* 0x002fe200078e0a15 */
[----:B0-----:R-:W-:Y:S01]  /*7ae0*/  SHF.R.U32.HI R6, RZ, R16, R13 ;  /* 0x00000010ff067219 */ /* 0x001fe2000001160d */
[----:B------:R-:W-:Y:S01]  /*7af0*/  ULDC UR6, c[0x0][0x154] ;  /* 0x0000550000067ab9 */ /* 0x000fe20000000800 */
[----:B------:R-:W-:Y:S01]  /*7b00*/  IADD3 R11, P1, RZ, -R17, RZ ;  /* 0x80000011ff0b7210 */ /* 0x000fe20007f3e0ff */
[----:B------:R-:W-:Y:S02]  /*7b10*/  IMAD R23, R23, R21, R20 ;  /* 0x0000001517177224 */ /* 0x000fe400078e0214 */
[----:B------:R-:W0:Y:S01]  /*7b20*/  LDC R12, c[0x0][0x618] ;  /* 0x00018600ff0c7b82 */ /* 0x000e220000000800 */
[----:B------:R-:W-:Y:S02]  /*7b30*/  IMAD.MOV.U32 R13, RZ, RZ, 0x1 ;  /* 0x00000001ff0d7424 */ /* 0x000fe400078e00ff */
[----:B------:R-:W-:-:S04]  /*7b40*/  IMAD.X R7, RZ, RZ, ~R6, P1 ;  /* 0x000000ffff077224 */ /* 0x000fc800008e0e06 */
[-C--:B------:R-:W-:Y:S01]  /*7b50*/  IMAD R10, R7, R18.reuse, RZ ;  /* 0x00000012070a7224 */ /* 0x080fe200078e02ff */
[----:B------:R-:W1:Y:S01]  /*7b60*/  LDC R24, c[0x0][0x608] ;  /* 0x00018200ff187b82 */ /* 0x000e620000000800 */
[----:B------:R-:W-:-:S04]  /*7b70*/  IMAD.WIDE.U32 R6, R11, R18, R2 ;  /* 0x000000120b067225 */ /* 0x000fc800078e0002 */
[----:B------:R-:W-:Y:S01]  /*7b80*/  IMAD R11, R11, R19, R10 ;  /* 0x000000130b0b7224 */ /* 0x000fe200078e020a */
[----:B------:R-:W-:Y:S02]  /*7b90*/  I2FP.F32.U32 R10, R22 ;  /* 0x00000016000a7245 */ /* 0x000fe40000201000 */
[----:B------:R-:W2:Y:S01]  /*7ba0*/  LDC R26, c[0x0][0x658] ;  /* 0x00019600ff1a7b82 */ /* 0x000ea20000000800 */
[----:B------:R-:W-:Y:S01]  /*7bb0*/  IMAD.IADD R7, R7, 0x1, R11 ;  /* 0x0000000107077824 */ /* 0x000fe200078e020b */
[----:B---3--:R-:W-:Y:S01]  /*7bc0*/  ISETP.NE.U32.AND P1, PT, R28, RZ, PT ;  /* 0x000000ff1c00720c */ /* 0x008fe20003f25070 */
[----:B------:R-:W-:Y:S01]  /*7bd0*/  FMUL R10, R10, UR6 ;  /* 0x000000060a0a7c20 */ /* 0x000fe20008400000 */
[----:B------:R-:W-:Y:S02]  /*7be0*/  IMAD.MOV.U32 R11, RZ, RZ, -0x1 ;  /* 0xffffffffff0b7424 */ /* 0x000fe400078e00ff */
[----:B------:R-:W-:Y:S01]  /*7bf0*/  ISETP.NE.AND.EX P1, PT, R29, RZ, PT, P1 ;  /* 0x000000ff1d00720c */ /* 0x000fe20003f25310 */
[----:B------:R3:W4:Y:S01]  /*7c00*/  F2I.U32.TRUNC.NTZ R19, R10 ;  /* 0x0000000a00137305 */ /* 0x000722000020f000 */
[----:B------:R-:W3:Y:S01]  /*7c10*/  LDC R21, c[0x0][0x148] ;  /* 0x00005200ff157b82 */ /* 0x000ee20000000800 */
[----:B0-----:R-:W-:-:S02]  /*7c20*/  SHF.R.U64 R16, R6, R12, R7 ;  /* 0x0000000c06107219 */ /* 0x001fc40000001207 */
[----:B------:R-:W-:-:S05]  /*7c30*/  SHF.R.U32.HI R7, RZ, R12, R7 ;  /* 0x0000000cff077219 */ /* 0x000fca0000011607 */
[----:B------:R-:W0:Y:S01]  /*7c40*/  LDC R20, c[0x0][0x600] ;  /* 0x00018000ff147b82 */ /* 0x000e220000000800 */
[-CC-:B-1----:R-:W-:Y:S02]  /*7c50*/  SHF.R.U64 R14, R16, R24.reuse, R7.reuse ;  /* 0x00000018100e7219 */ /* 0x182fe40000001207 */
[----:B------:R-:W-:-:S05]  /*7c60*/  SHF.R.U32.HI R7, RZ, R24, R7 ;  /* 0x00000018ff077219 */ /* 0x000fca0000011607 */
[----:B------:R-:W1:Y:S01]  /*7c70*/  LDC R27, c[0x0][0x648] ;  /* 0x00019200ff1b7b82 */ /* 0x000e620000000800 */
[-CC-:B--2---:R-:W-:Y:S02]  /*7c80*/  SHF.R.U64 R18, R14, R26.reuse, R7.reuse ;  /* 0x0000001a0e127219 */ /* 0x184fe40000001207 */
[-C--:B------:R-:W-:Y:S02]  /*7c90*/  SHF.L.U32 R11, R11, R26.reuse, RZ ;  /* 0x0000001a0b0b7219 */ /* 0x080fe400000006ff */
[-C--:B------:R-:W-:Y:S01]  /*7ca0*/  SHF.R.U32.HI R7, RZ, R26.reuse, R7 ;  /* 0x0000001aff077219 */ /* 0x080fe20000011607 */
[----:B------:R-:W-:Y:S01]  /*7cb0*/  IMAD.MOV.U32 R6, RZ, RZ, R18 ;  /* 0x000000ffff067224 */ /* 0x000fe200078e0012 */
[----:B------:R-:W-:Y:S01]  /*7cc0*/  SHF.L.U32 R30, R13, R26, RZ ;  /* 0x0000001a0d1e7219 */ /* 0x000fe200000006ff */
[----:B------:R-:W2:Y:S01]  /*7cd0*/  LDC R31, c[0x0][0x638] ;  /* 0x00018e00ff1f7b82 */ /* 0x000ea20000000800 */
[----:B------:R-:W-:-:S07]  /*7ce0*/  LOP3.LUT R25, RZ, R11, RZ, 0x33, !PT ;  /* 0x0000000bff197212 */ /* 0x000fce00078e33ff */
[----:B------:R-:W0:Y:S01]  /*7cf0*/  LDC R32, c[0x0][0x610] ;  /* 0x00018400ff207b82 */ /* 0x000e220000000800 */
[----:B----4-:R-:W-:Y:S05]  /*7d00*/  @!P1 BRA `(.L_x_170) ;  /* 0x0000000000289947 */ /* 0x010fea0003800000 */
[----:B------:R-:W4:Y:S02]  /*7d10*/  LDC R13, c[0x0][0x64c] ;  /* 0x00019300ff0d7b82 */ /* 0x000f240000000800 */
[----:B----4-:R-:W-:-:S05]  /*7d20*/  IADD3 R13, P1, R18, R13, RZ ;  /* 0x0000000d120d7210 */ /* 0x010fca0007f3e0ff */
[----:B------:R-:W-:-:S04]  /*7d30*/  IMAD.X R15, RZ, RZ, R7, P1 ;  /* 0x000000ffff0f7224 */ /* 0x000fc800008e0607 */
[----:B------:R-:W-:-:S04]  /*7d40*/  IMAD.WIDE.U32 R6, R15, R28, RZ ;  /* 0x0000001c0f067225 */ /* 0x000fc800078e00ff */
[----:B---3--:R-:W-:-:S04]  /*7d50*/  IMAD.WIDE.U32 R10, P1, R13, R29, R6 ;  /* 0x0000001d0d0a7225 */ /* 0x008fc80007820006 */
[----:B------:R-:W-:-:S04]  /*7d60*/  IMAD.WIDE.U32 R6, R13, R28, RZ ;  /* 0x0000001c0d067225 */ /* 0x000fc800078e00ff */
[----:B------:R-:W-:Y:S01]  /*7d70*/  IMAD.X R13, RZ, RZ, RZ, P1 ;  /* 0x000000ffff0d7224 */ /* 0x000fe200008e06ff */
[----:B------:R-:W-:Y:S01]  /*7d80*/  IADD3 RZ, P1, R7, R10, RZ ;  /* 0x0000000a07ff7210 */ /* 0x000fe20007f3e0ff */
[----:B------:R-:W-:-:S04]  /*7d90*/  IMAD.MOV.U32 R12, RZ, RZ, R11 ;  /* 0x000000ffff0c7224 */ /* 0x000fc800078e000b */
[----:B------:R-:W-:-:S08]  /*7da0*/  IMAD.WIDE.U32.X R6, R15, R29, R12, P1 ;  /* 0x0000001d0f067225 */ /* 0x000fd000008e040c */
.L_x_170:
[----:B-1----:R-:W-:Y:S01]  /*7db0*/  SHF.R.U64 R6, R6, R27, R7 ;  /* 0x0000001b06067219 */ /* 0x002fe20000001207 */
[----:B0-----:R-:W-:Y:S01]  /*7dc0*/  VIADD R13, R20, 0xffffffff ;  /* 0xffffffff140d7836 */ /* 0x001fe20000000000 */
[----:B------:R-:W-:Y:S01]  /*7dd0*/  LOP3.LUT R11, R14, R25, RZ, 0xc0, !PT ;  /* 0x000000190e0b7212 */ /* 0x000fe200078ec0ff */
[----:B------:R-:W-:Y:S02]  /*7de0*/  IMAD.MOV R19, RZ, RZ, -R19 ;  /* 0x000000ffff137224 */ /* 0x000fe400078e0a13 */
[----:B------:R-:W-:Y:S02]  /*7df0*/  IMAD.MOV R7, RZ, RZ, -R6 ;  /* 0x000000ffff077224 */ /* 0x000fe400078e0a06 */
[----:B------:R-:W-:Y:S01]  /*7e00*/  IMAD R30, R30, R6, R11 ;  /* 0x000000061e1e7224 */ /* 0x000fe200078e020b */
[----:B------:R-:W-:Y:S01]  /*7e10*/  LOP3.LUT R11, R16, R13, RZ, 0xc0, !PT ;  /* 0x0000000d100b7212 */ /* 0x000fe200078ec0ff */
[----:B---3--:R-:W-:Y:S02]  /*7e20*/  @P4 IMAD R23, R21, R19, R22 ;  /* 0x0000001315174224 */ /* 0x008fe400078e0216 */
[----:B--2---:R-:W-:-:S02]  /*7e30*/  IMAD R6, R7, R31, R18 ;  /* 0x0000001f07067224 */ /* 0x004fc400078e0212 */
[----:B------:R-:W-:Y:S02]  /*7e40*/  IMAD R30, R30, R32, R23 ;  /* 0x000000201e1e7224 */ /* 0x000fe400078e0217 */
[----:B------:R-:W-:Y:S02]  /*7e50*/  IMAD R11, R6, R20, R11 ;  /* 0x00000014060b7224 */ /* 0x000fe400078e020b */
[----:B------:R-:W-:Y:S02]  /*7e60*/  IMAD.MOV.U32 R7, RZ, RZ, 0x1 ;  /* 0x00000001ff077424 */ /* 0x000fe400078e00ff */
[----:B------:R-:W-:Y:S01]  /*7e70*/  IMAD.MOV.U32 R6, RZ, RZ, R17 ;  /* 0x000000ffff067224 */ /* 0x000fe200078e0011 */
[----:B------:R-:W-:Y:S02]  /*7e80*/  SEL R10, R11, R30, !P4 ;  /* 0x0000001e0b0a7207 */ /* 0x000fe40006000000 */
[----:B------:R-:W-:-:S07]  /*7e90*/  SEL R30, R30, R11, !P4 ;  /* 0x0000000b1e1e7207 */ /* 0x000fce0006000000 */
.L_x_168:
[----:B------:R-:W-:Y:S01]  /*7ea0*/  LOP3.LUT P1, RZ, R7, 0xff, RZ, 0xc0, !PT ;  /* 0x000000ff07ff7812 */ /* 0x000fe2000782c0ff */
[----:B------:R-:W-:-:S12]  /*7eb0*/  IMAD.MOV.U32 R7, RZ, RZ, R30 ;  /* 0x000000ffff077224 */ /* 0x000fd800078e001e */
[----:B------:R-:W-:Y:S05]  /*7ec0*/  @P1 BRA `(.L_x_171) ;  /* 0xffffff9000981947 */ /* 0x000fea000383ffff */
[----:B------:R-:W-:Y:S05]  /*7ed0*/  EXIT ;  /* 0x000000000000794d */ /* 0x000fea0003800000 */
.L_x_7:
[----:B0-----:R-:W-:Y:S01]  /*7ee0*/  ULDC.64 UR4, c[0x0][0x650] ;  /* 0x0001940000047ab9 */ /* 0x001fe20000000a00 */
        /* <DEDUP_REMOVED lines=25> */
.L_x_173:
[----:B------:R-:W0:Y:S01]  /*8080*/  LDC.64 R28, c[0x0][0x640] ;  /* 0x00019000ff1c7b82 */ /* 0x000e220000000a00 */
[-CC-:B------:R-:W-:Y:S01]  /*8090*/  SHF.R.U64 R21, R16, R10.reuse, R17.reuse ;  /* 0x0000000a10157219 */ /* 0x180fe20000001211 */
[----:B------:R-:W-:Y:S01]  /*80a0*/  IMAD.MOV.U32 R27, RZ, RZ, 0x1 ;  /* 0x00000001ff1b7424 */ /* 0x000fe200078e00ff */
[----:B------:R-:W-:Y:S02]  /*80b0*/  SHF.R.U32.HI R5, RZ, R10, R17 ;  /* 0x0000000aff057219 */ /* 0x000fe40000011611 */
[----:B------:R-:W-:-:S03]  /*80c0*/  IADD3 R7, P0, RZ, -R21, RZ ;  /* 0x80000015ff077210 */ /* 0x000fc60007f1e0ff */
[----:B------:R-:W1:Y:S02]  /*80d0*/  LDC R14, c[0x0][0x618] ;  /* 0x00018600ff0e7b82 */ /* 0x000e640000000800 */
[----:B------:R-:W-:Y:S02]  /*80e0*/  IMAD.X R5, RZ, RZ, ~R5, P0 ;  /* 0x000000ffff057224 */ /* 0x000fe400000e0e05 */
[----:B------:R-:W-:-:S04]  /*80f0*/  IMAD.WIDE.U32 R12, R7, R24, R2 ;  /* 0x00000018070c7225 */ /* 0x000fc800078e0002 */
[----:B------:R-:W2:Y:S01]  /*8100*/  LDC R16, c[0x0][0x608] ;  /* 0x00018200ff107b82 */ /* 0x000ea20000000800 */
[----:B------:R-:W-:-:S04]  /*8110*/  IMAD R10, R5, R24, RZ ;  /* 0x00000018050a7224 */ /* 0x000fc800078e02ff */
[----:B------:R-:W-:Y:S02]  /*8120*/  IMAD R5, R7, R25, R10 ;  /* 0x0000001907057224 */ /* 0x000fe400078e020a */
[----:B------:R-:W-:Y:S01]  /*8130*/  IMAD.MOV.U32 R7, RZ, RZ, -0x1 ;  /* 0xffffffffff077424 */ /* 0x000fe200078e00ff */
[----:B------:R-:W3:Y:S01]  /*8140*/  LDC R26, c[0x0][0x658] ;  /* 0x00019600ff1a7b82 */ /* 0x000ee20000000800 */
[----:B------:R-:W-:Y:S01]  /*8150*/  IMAD.IADD R5, R13, 0x1, R5 ;  /* 0x000000010d057824 */ /* 0x000fe200078e0205 */
[----:B0-----:R-:W-:-:S04]  /*8160*/  ISETP.NE.U32.AND P0, PT, R28, RZ, PT ;  /* 0x000000ff1c00720c */ /* 0x001fc80003f05070 */
        /* <DEDUP_REMOVED lines=8> */
[-CC-:B---3--:R-:W-:Y:S02]  /*81f0*/  SHF.R.U64 R24, R22, R26.reuse, R5.reuse ;  /* 0x0000001a16187219 */ /* 0x188fe40000001205 */
[-C--:B------:R-:W-:Y:S02]  /*8200*/  SHF.L.U32 R7, R7, R26.reuse, RZ ;  /* 0x0000001a07077219 */ /* 0x080fe400000006ff */
[----:B------:R-:W-:Y:S01]  /*8210*/  SHF.R.U32.HI R13, RZ, R26, R5 ;  /* 0x0000001aff0d7219 */ /* 0x000fe20000011605 */
[----:B------:R-:W-:Y:S01]  /*8220*/  IMAD.MOV.U32 R12, RZ, RZ, R24 ;  /* 0x000000ffff0c7224 */ /* 0x000fe200078e0018 */
[----:B------:R-:W-:Y:S01]  /*8230*/  LOP3.LUT R31, RZ, R7, RZ, 0x33, !PT ;  /* 0x00000007ff1f7212 */ /* 0x000fe200078e33ff */
[----:B------:R-:W3:Y:S01]  /*8240*/  LDC R30, c[0x0][0x610] ;  /* 0x00018400ff1e7b82 */ /* 0x000ee20000000800 */
[----:B------:R-:W-:Y:S05]  /*8250*/  @!P0 BRA `(.L_x_174) ;  /* 0x0000000000288947 */ /* 0x000fea0003800000 */
        /* <DEDUP_REMOVED lines=10> */
.L_x_174:
[----:B-1----:R-:W-:Y:S01]  /*8300*/  SHF.R.U64 R10, R12, R10, R13 ;  /* 0x0000000a0c0a7219 */ /* 0x002fe2000000120d */
[----:B0-----:R-:W-:Y:S01]  /*8310*/  VIADD R9, R23, 0xffffffff ;  /* 0xffffffff17097836 */ /* 0x001fe20000000000 */
[----:B------:R-:W-:Y:S01]  /*8320*/  SHF.L.U32 R27, R27, R26, RZ ;  /* 0x0000001a1b1b7219 */ /* 0x000fe200000006ff */
[----:B------:R-:W-:Y:S01]  /*8330*/  @P4 IMAD R11, R19, R20, R8 ;  /* 0x00000014130b4224 */ /* 0x000fe200078e0208 */
[----:B------:R-:W-:Y:S01]  /*8340*/  LOP3.LUT R5, R22, R31, RZ, 0xc0, !PT ;  /* 0x0000001f16057212 */ /* 0x000fe200078ec0ff */
[----:B------:R-:W-:Y:S01]  /*8350*/  IMAD.MOV R7, RZ, RZ, -R10 ;  /* 0x000000ffff077224 */ /* 0x000fe200078e0a0a */
[----:B------:R-:W-:Y:S01]  /*8360*/  LOP3.LUT R18, R18, R9, RZ, 0xc0, !PT ;  /* 0x0000000912127212 */ /* 0x000fe200078ec0ff */
[----:B------:R-:W-:Y:S02]  /*8370*/  IMAD.MOV.U32 R16, RZ, RZ, R21 ;  /* 0x000000ffff107224 */ /* 0x000fe400078e0015 */
[----:B------:R-:W-:Y:S02]  /*8380*/  IMAD R10, R27, R10, R5 ;  /* 0x0000000a1b0a7224 */ /* 0x000fe400078e0205 */
[----:B--2---:R-:W-:-:S02]  /*8390*/  IMAD R5, R7, R25, R24 ;  /* 0x0000001907057224 */ /* 0x004fc400078e0218 */
[----:B------:R-:W-:Y:S02]  /*83a0*/  IMAD.MOV.U32 R7, RZ, RZ, 0x1 ;  /* 0x00000001ff077424 */ /* 0x000fe400078e00ff */
[----:B---3--:R-:W-:Y:S02]  /*83b0*/  IMAD R11, R10, R30, R11 ;  /* 0x0000001e0a0b7224 */ /* 0x008fe400078e020b */
[----:B------:R-:W-:Y:S01]  /*83c0*/  IMAD R18, R5, R23, R18 ;  /* 0x0000001705127224 */ /* 0x000fe200078e0212 */
[----:B------:R-:W-:-:S04]  /*83d0*/  PRMT R5, R7, 0x7610, R5 ;  /* 0x0000761007057816 */ /* 0x000fc80000000005 */
[----:B------:R-:W-:Y:S02]  /*83e0*/  SEL R7, R18, R11, !P4 ;  /* 0x0000000b12077207 */ /* 0x000fe40006000000 */
[----:B------:R-:W-:-:S07]  /*83f0*/  SEL R18, R11, R18, !P4 ;  /* 0x000000120b127207 */ /* 0x000fce0006000000 */
.L_x_172:
[----:B------:R-:W-:-:S08]  /*8400*/  NOP ;  /* 0x0000000000007918 */ /* 0x000fd00000000000 */
[----:B------:R-:W0:-:S00]  /*8410*/  USETMAXREG.DEALLOC.CTAPOOL 0x28 ;  /* 0x00000028000079c8 */ /* 0x000e0000080e0500 */
[----:B0-----:R-:W-:-:S13]  /*8420*/  ISETP.NE.AND P0, PT, R6, RZ, PT ;  /* 0x000000ff0600720c */ /* 0x001fda0003f05270 */
[----:B------:R-:W-:Y:S05]  /*8430*/  @P0 EXIT ;  /* 0x000000000000094d */ /* 0x000fea0003800000 */
[----:B------:R-:W-:Y:S01]  /*8440*/  LOP3.LUT P0, RZ, R5, 0xff, RZ, 0xc0, !PT ;  /* 0x000000ff05ff7812 */ /* 0x000fe2000780c0ff */
[----:B------:R-:W-:Y:S02]  /*8450*/  IMAD.MOV.U32 R5, RZ, RZ, 0x1 ;  /* 0x00000001ff057424 */ /* 0x000fe400078e00ff */
[----:B------:R-:W-:-:S10]  /*8460*/  IMAD.MOV.U32 R17, RZ, RZ, RZ ;  /* 0x000000ffff117224 */ /* 0x000fd400078e00ff */
[----:B------:R-:W-:Y:S05]  /*8470*/  @!P0 BRA `(.L_x_175) ;  /* 0x0000000c00348947 */ /* 0x000fea0003800000 */
[----:B------:R-:W0:Y:S01]  /*8480*/  LDC R5, c[0x0][0x28c] ;  /* 0x0000a300ff057b82 */ /* 0x000e220000000800 */
[----:B------:R-:W-:Y:S01]  /*8490*/  ULDC UR5, c[0x0][0x658] ;  /* 0x0001960000057ab9 */ /* 0x000fe20000000800 */
[----:B------:R-:W-:Y:S01]  /*84a0*/  UMOV UR7, 0xffffffff ;  /* 0xffffffff00077882 */ /* 0x000fe20000000000 */
[----:B------:R-:W-:Y:S01]  /*84b0*/  ULDC UR6, c[0x0][0xc] ;  /* 0x0000030000067ab9 */ /* 0x000fe20000000800 */
[----:B------:R-:W-:Y:S01]  /*84c0*/  USHF.L.U32 UR8, UR7, UR5, URZ ;  /* 0x0000000507087299 */ /* 0x000fe2000800063f */
[----:B------:R-:W-:Y:S01]  /*84d0*/  BSSY B0, `(.L_x_175) ;  /* 0x00000c7000007945 */ /* 0x000fe20003800000 */
[----:B------:R-:W-:Y:S01]  /*84e0*/  UMOV UR9, 0x1 ;  /* 0x0000000100097882 */ /* 0x000fe20000000000 */
[----:B------:R-:W-:Y:S01]  /*84f0*/  ULDC UR7, c[0x0][0x10] ;  /* 0x0000040000077ab9 */ /* 0x000fe20000000800 */
[----:B------:R-:W1:Y:S01]  /*8500*/  S2UR UR10, SR_CgaCtaId ;  /* 0x00000000000a79c3 */ /* 0x000e620000008800 */
[----:B------:R-:W-:Y:S01]  /*8510*/  UIMAD.WIDE.U32 UR6, UR6, UR7, URZ ;  /* 0x00000007060672a5 */ /* 0x000fe2000f8e003f */
[----:B------:R-:W-:Y:S01]  /*8520*/  IMAD.MOV.U32 R14, RZ, RZ, 0x1 ;  /* 0x00000001ff0e7424 */ /* 0x000fe200078e00ff */
[----:B------:R-:W-:Y:S01]  /*8530*/  USHF.L.U32 UR18, UR9, UR5, URZ ;  /* 0x0000000509127299 */ /* 0x000fe2000800063f */
[----:B------:R-:W-:Y:S01]  /*8540*/  LOP3.LUT R15, R4, 0x2, RZ, 0xfc, !PT ;  /* 0x00000002040f7812 */ /* 0x000fe200078efcff */
[----:B------:R-:W-:Y:S01]  /*8550*/  IMAD.MOV.U32 R17, RZ, RZ, RZ ;  /* 0x000000ffff117224 */ /* 0x000fe200078e00ff */
[----:B------:R-:W-:Y:S01]  /*8560*/  ULDC UR5, c[0x0][0x14] ;  /* 0x0000050000057ab9 */ /* 0x000fe20000000800 */
[----:B------:R-:W-:Y:S01]  /*8570*/  ULDC UR4, c[0x0][0x600] ;  /* 0x0001800000047ab9 */ /* 0x000fe20000000800 */
[----:B------:R-:W-:-:S02]  /*8580*/  UIMAD.WIDE.U32 UR22, UR6, UR5, URZ ;  /* 0x00000005061672a5 */ /* 0x000fc4000f8e003f */
[----:B------:R-:W-:Y:S02]  /*8590*/  UIMAD UR13, UR7, UR5, URZ ;  /* 0x00000005070d72a4 */ /* 0x000fe4000f8e023f */
[----:B------:R-:W-:Y:S02]  /*85a0*/  UIADD3 UR4, UR4, -0x1, URZ ;  /* 0xffffffff04047890 */ /* 0x000fe4000fffe03f */
[----:B------:R-:W-:Y:S01]  /*85b0*/  ULOP3.LUT UR17, URZ, UR8, URZ, 0x33, !UPT ;  /* 0x000000083f117292 */ /* 0x000fe2000f8e333f */
[----:B0-----:R-:W-:Y:S01]  /*85c0*/  VIADD R5, R5, 0x1f ;  /* 0x0000001f05057836 */ /* 0x001fe20000000000 */
[----:B------:R-:W-:Y:S01]  /*85d0*/  UIADD3 UR13, UR23, UR13, URZ ;  /* 0x0000000d170d7290 */ /* 0x000fe2000fffe03f */
[----:B------:R-:W-:-:S03]  /*85e0*/  ULDC.64 UR24, c[0x0][0x198] ;  /* 0x0000660000187ab9 */ /* 0x000fc60000000a00 */
[----:B------:R-:W-:Y:S01]  /*85f0*/  SHF.R.S32.HI R6, RZ, 0x1f, R5 ;  /* 0x0000001fff067819 */ /* 0x000fe20000011405 */
[----:B-1----:R-:W-:-:S03]  /*8600*/  IMAD.U32 R11, RZ, RZ, UR10 ;  /* 0x0000000aff0b7e24 */ /* 0x002fc6000f8e00ff */
[----:B------:R-:W-:Y:S01]  /*8610*/  LEA.HI R6, R6, R5, RZ, 0x5 ;  /* 0x0000000506067211 */ /* 0x000fe200078f28ff */
[----:B------:R-:W-:-:S03]  /*8620*/  IMAD.MOV.U32 R5, RZ, RZ, 0x1 ;  /* 0x00000001ff057424 */ /* 0x000fc600078e00ff */
[----:B------:R-:W-:-:S05]  /*8630*/  SHF.R.S32.HI R10, RZ, 0x5, R6 ;  /* 0x00000005ff0a7819 */ /* 0x000fca0000011406 */
[----:B------:R-:W-:-:S07]  /*8640*/  VIADD R12, R10, 0x1 ;  /* 0x000000010a0c7836 */ /* 0x000fce0000000000 */
.L_x_186:
[----:B------:R-:W-:-:S03]  /*8650*/  UMOV UR5, 0xffffffff ;  /* 0xffffffff00057882 */ /* 0x000fc60000000000 */
[----:B------:R-:W-:Y:S05]  /*8660*/  BRA.DIV UR5, `(.L_x_176) ;  /* 0x0000000e05847947 */ /* 0x000fea000b800000 */
[----:B------:R-:W-:-:S13]  /*8670*/  ELECT P0, URZ, PT ;  /* 0x00000000003f782f */ /* 0x000fda0003800000 */
.L_x_196:
[----:B------:R-:W0:Y:S01]  /*8680*/  LDC R6, c[0x0][0x28c] ;  /* 0x0000a300ff067b82 */ /* 0x000e220000000800 */
[----:B------:R-:W-:Y:S01]  /*8690*/  BSSY B1, `(.L_x_177) ;  /* 0x000003a000017945 */ /* 0x000fe20003800000 */
[----:B0-----:R-:W-:-:S13]  /*86a0*/  ISETP.LT.OR P0, PT, R6, 0x1, !P0 ;  /* 0x000000010600780c */ /* 0x001fda0004701670 */
[----:B------:R-:W-:Y:S05]  /*86b0*/  @P0 BRA `(.L_x_178) ;  /* 0x0000000000dc0947 */ /* 0x000fea0003800000 */
[----:B------:R-:W-:Y:S02]  /*86c0*/  IMAD R18, R18, 0x2, R11 ;  /* 0x0000000212127824 */ /* 0x000fe400078e020b */
[----:B------:R-:W-:Y:S02]  /*86d0*/  IMAD.SHL.U32 R20, R7, 0x40, RZ ;  /* 0x0000004007147824 */ /* 0x000fe400078e00ff */
[----:B------:R-:W-:Y:S02]  /*86e0*/  IMAD.MOV.U32 R22, RZ, RZ, RZ ;  /* 0x000000ffff167224 */ /* 0x000fe400078e00ff */
[----:B------:R-:W-:Y:S02]  /*86f0*/  IMAD.MOV.U32 R6, RZ, RZ, R12 ;  /* 0x000000ffff067224 */ /* 0x000fe400078e000c */
[----:B------:R-:W-:Y:S02]  /*8700*/  IMAD.MOV.U32 R7, RZ, RZ, R5 ;  /* 0x000000ffff077224 */ /* 0x000fe400078e0005 */
[----:B------:R-:W-:-:S02]  /*8710*/  IMAD.MOV.U32 R8, RZ, RZ, R17 ;  /* 0x000000ffff087224 */ /* 0x000fc400078e0011 */
[----:B------:R-:W-:-:S07]  /*8720*/  IMAD.SHL.U32 R19, R18, 0x80, RZ ;  /* 0x0000008012137824 */ /* 0x000fce00078e00ff */
.L_x_181:
[----:B------:R-:W0:Y:S01]  /*8730*/  S2UR UR5, SR_CgaCtaId ;  /* 0x00000000000579c3 */ /* 0x000e220000008800 */
[----:B------:R-:W-:Y:S02]  /*8740*/  MOV R18, 0x400 ;  /* 0x0000040000127802 */ /* 0x000fe40000000f00 */
[----:B------:R-:W-:Y:S02]  /*8750*/  SHF.L.U32 R9, R7, 0x1f, RZ ;  /* 0x0000001f07097819 */ /* 0x000fe400000006ff */
[----:B------:R-:W-:-:S13]  /*8760*/  LOP3.LUT P1, RZ, R0, 0x7f, RZ, 0xc0, !PT ;  /* 0x0000007f00ff7812 */ /* 0x000fda000782c0ff */
[----:B------:R-:W1:Y:S01]  /*8770*/  @!P1 LDC R13, c[0x0][0x500] ;  /* 0x00014000ff0d9b82 */ /* 0x000e620000000800 */
[----:B0-----:R-:W-:-:S05]  /*8780*/  IMAD.U32 R11, RZ, RZ, UR5 ;  /* 0x00000005ff0b7e24 */ /* 0x001fca000f8e00ff */
[----:B------:R-:W-:-:S05]  /*8790*/  LEA R21, R11, R18, 0x18 ;  /* 0x000000120b157211 */ /* 0x000fca00078ec0ff */
[----:B------:R-:W-:-:S04]  /*87a0*/  IMAD R18, R8, 0x8, R21 ;  /* 0x0000000808127824 */ /* 0x000fc800078e0215 */
[----:B------:R-:W0:Y:S02]  /*87b0*/  SYNCS.PHASECHK.TRANS64.TRYWAIT P0, [R18+URZ+0x18], R9 ;  /* 0x00001809120075a7 */ /* 0x000e24000800017f */
[----:B01----:R-:W-:Y:S05]  /*87c0*/  @!P0 BRA `(.L_x_179) ;  /* 0x0000000c004c8947 */ /* 0x003fea0003800000 */
.L_x_197:
[----:B0-----:R-:W-:Y:S01]  /*87d0*/  PRMT R9, R15, 0x9910, RZ ;  /* 0x000099100f097816 */ /* 0x001fe200000000ff */
[----:B------:R0:W-:Y:S03]  /*87e0*/  @!P1 SYNCS.ARRIVE.TRANS64 RZ, [R18+URZ], R13 ;  /* 0x0000000d12ff99a7 */ /* 0x0001e6000800003f */
[----:B------:R-:W-:-:S13]  /*87f0*/  ISETP.NE.AND P0, PT, R9, 0x2, PT ;  /* 0x000000020900780c */ /* 0x000fda0003f05270 */
[----:B0-----:R-:W-:Y:S05]  /*8800*/  @P0 BRA `(.L_x_180) ;  /* 0x0000000000040947 */ /* 0x001fea0003800000 */
[----:B------:R-:W-:Y:S01]  /*8810*/  BPT.TRAP 0x1 ;  /* 0x000000040000795c */ /* 0x000fe20000300000 */
.L_x_180:
[----:B------:R-:W-:Y:S01]  /*8820*/  IMAD R9, R8, 0x2, R11 ;  /* 0x0000000208097824 */ /* 0x000fe200078e020b */
[----:B------:R-:W-:Y:S01]  /*8830*/  R2UR UR9, R18 ;  /* 0x00000000120972ca */ /* 0x000fe200000e0000 */
[----:B------:R-:W-:Y:S01]  /*8840*/  VIADD R6, R6, 0xffffffff ;  /* 0xffffffff06067836 */ /* 0x000fe20000000000 */
[----:B------:R-:W-:Y:S01]  /*8850*/  UIADD3 UR6, UP0, UR24, 0xf0, URZ ;  /* 0x000000f018067890 */ /* 0x000fe2000ff1e03f */
[--C-:B------:R-:W-:Y:S01]  /*8860*/  IMAD.U32 R9, R9, 0x1000, R21.reuse ;  /* 0x0000100009097824 */ /* 0x100fe200078e0015 */
[----:B------:R-:W-:Y:S01]  /*8870*/  R2UR UR11, R19 ;  /* 0x00000000130b72ca */ /* 0x000fe200000e0000 */
[----:B------:R-:W-:Y:S01]  /*8880*/  IMAD R21, R8, 0x800, R21 ;  /* 0x0000080008157824 */ /* 0x000fe200078e0215 */
[----:B------:R-:W-:Y:S01]  /*8890*/  R2UR UR10, R22 ;  /* 0x00000000160a72ca */ /* 0x000fe200000e0000 */
[----:B------:R-:W-:Y:S01]  /*88a0*/  UIADD3 UR26, UP1, UR24, 0x1f0, URZ ;  /* 0x000001f0181a7890 */ /* 0x000fe2000ff3e03f */
[----:B------:R-:W-:Y:S01]  /*88b0*/  R2UR UR5, R9 ;  /* 0x00000000090572ca */ /* 0x000fe200000e0000 */
[----:B------:R-:W-:Y:S01]  /*88c0*/  UIADD3.X UR7, URZ, UR25, URZ, UP0, !UPT ;  /* 0x000000193f077290 */ /* 0x000fe200087fe43f */
[----:B------:R-:W-:Y:S01]  /*88d0*/  R2UR UR8, R21 ;  /* 0x00000000150872ca */ /* 0x000fe200000e0000 */
[----:B------:R-:W-:Y:S01]  /*88e0*/  VIADD R8, R8, 0x1 ;  /* 0x0000000108087836 */ /* 0x000fe20000000000 */
[----:B------:R-:W-:Y:S01]  /*88f0*/  R2UR UR12, R16 ;  /* 0x00000000100c72ca */ /* 0x000fe200000e0000 */
[----:B------:R-:W-:Y:S01]  /*8900*/  UIADD3.X UR27, URZ, UR25, URZ, UP1, !UPT ;  /* 0x000000193f1b7290 */ /* 0x000fe20008ffe43f */
[----:B------:R-:W-:Y:S01]  /*8910*/  R2UR UR19, R20 ;  /* 0x00000000141372ca */ /* 0x000fe200000e0000 */
[----:B------:R-:W-:Y:S01]  /*8920*/  UMOV UR20, 0x30000 ;  /* 0x0003000000147882 */ /* 0x000fe20000000000 */
[----:B------:R-:W-:Y:S01]  /*8930*/  ISETP.GT.AND P1, PT, R6, 0x1, PT ;  /* 0x000000010600780c */ /* 0x000fe20003f24270 */
[----:B------:R-:W-:Y:S01]  /*8940*/  UMOV UR14, 0x0 ;  /* 0x00000000000e7882 */ /* 0x000fe20000000000 */
[----:B------:R-:W-:Y:S01]  /*8950*/  UMOV UR15, 0x10000000 ;  /* 0x10000000000f7882 */ /* 0x000fe20000000000 */
[----:B------:R-:W-:Y:S01]  /*8960*/  ISETP.NE.AND P0, PT, R8, 0x3, PT ;  /* 0x000000030800780c */ /* 0x000fe20003f05270 */
[----:B------:R-:W-:Y:S01]  /*8970*/  VIADD R22, R22, 0x20 ;  /* 0x0000002016167836 */ /* 0x000fe20000000000 */
[----:B------:R-:W-:-:S02]  /*8980*/  UIADD3 UR5, UR5, 0x100, URZ ;  /* 0x0000010005057890 */ /* 0x000fc4000fffe03f */
[----:B------:R-:W-:Y:S01]  /*8990*/  UIADD3 UR16, UR8, 0x6100, URZ ;  /* 0x0000610008107890 */ /* 0x000fe2000fffe03f */
[----:B------:R-:W-:Y:S02]  /*89a0*/  SEL R18, RZ, 0x1, P0 ;  /* 0x00000001ff127807 */ /* 0x000fe40000000000 */
[----:B------:R-:W-:Y:S02]  /*89b0*/  SEL R8, R8, RZ, P0 ;  /* 0x000000ff08087207 */ /* 0x000fe40000000000 */
[----:B------:R-:W-:Y:S01]  /*89c0*/  UMOV UR8, UR5 ;  /* 0x0000000500087c82 */ /* 0x000fe20008000000 */
[----:B------:R-:W-:Y:S01]  /*89d0*/  LOP3.LUT R7, R7, R18, RZ, 0x3c, !PT ;  /* 0x0000001207077212 */ /* 0x000fe200078e3cff */
[----:B------:R0:W-:Y:S02]  /*89e0*/  UTMALDG.3D.MULTICAST [UR8], [UR6], UR20, desc[UR14] ;  /* 0x00000e08060073b4 */ /* 0x0001e40008011814 */
[----:B0-----:R-:W-:Y:S01]  /*89f0*/  UMOV UR8, UR16 ;  /* 0x0000001000087c82 */ /* 0x001fe20008000000 */
[----:B------:R-:W-:-:S02]  /*8a00*/  UMOV UR11, UR19 ;  /* 0x00000013000b7c82 */ /* 0x000fc40008000000 */
[----:B------:R0:W-:Y:S02]  /*8a10*/  UTMALDG.3D [UR8], [UR26], desc[UR14] ;  /* 0x00000e081a0075b4 */ /* 0x0001e40008011000 */
[----:B0-----:R-:W-:Y:S05]  /*8a20*/  @P1 BRA `(.L_x_181) ;  /* 0xfffffffc00401947 */ /* 0x001fea000383ffff */
.L_x_178:
[----:B------:R-:W-:Y:S05]  /*8a30*/  BSYNC B1 ;  /* 0x0000000000017941 */ /* 0x000fea0003800000 */
.L_x_177:
[----:B------:R-:W-:Y:S01]  /*8a40*/  LOP3.LUT P1, RZ, R14, 0xff, RZ, 0xc0, !PT ;  /* 0x000000ff0eff7812 */ /* 0x000fe2000782c0ff */
[C---:B------:R-:W-:Y:S01]  /*8a50*/  IMAD.IADD R17, R10.reuse, 0x1, R17 ;  /* 0x000000010a117824 */ /* 0x040fe200078e0211 */
[----:B------:R-:W-:Y:S01]  /*8a60*/  ULDC.64 UR6, c[0x0][0x650] ;  /* 0x0001940000067ab9 */ /* 0x000fe20000000a00 */
[C---:B------:R-:W-:Y:S01]  /*8a70*/  ISETP.GE.U32.AND P2, PT, R10.reuse, 0x3, PT ;  /* 0x000000030a00780c */ /* 0x040fe20003f46070 */
[----:B------:R-:W-:Y:S01]  /*8a80*/  BSSY B1, `(.L_x_182) ;  /* 0x0000069000017945 */ /* 0x000fe20003800000 */
[----:B------:R-:W-:Y:S01]  /*8a90*/  IMAD.MOV.U32 R18, RZ, RZ, -0x1 ;  /* 0xffffffffff127424 */ /* 0x000fe200078e00ff */
[----:B------:R-:W-:Y:S01]  /*8aa0*/  ISETP.GT.U32.AND P0, PT, R17, 0x2, PT ;  /* 0x000000021100780c */ /* 0x000fe20003f04070 */
[----:B------:R-:W-:Y:S01]  /*8ab0*/  IMAD.MOV.U32 R16, RZ, RZ, -0x1 ;  /* 0xffffffffff107424 */ /* 0x000fe200078e00ff */
[----:B------:R-:W-:Y:S02]  /*8ac0*/  PRMT R14, RZ, 0x7610, R14 ;  /* 0x00007610ff0e7816 */ /* 0x000fe4000000000e */
[----:B------:R-:W-:-:S03]  /*8ad0*/  ISETP.LT.U32.AND P0, PT, R10, 0x3, P0 ;  /* 0x000000030a00780c */ /* 0x000fc60000701070 */
[----:B------:R-:W0:Y:S01]  /*8ae0*/  @P1 S2R R11, SR_CgaCtaId ;  /* 0x00000000000b1919 */ /* 0x000e220000008800 */
[----:B------:R-:W-:-:S04]  /*8af0*/  @P1 MOV R6, 0x400 ;  /* 0x0000040000061802 */ /* 0x000fc80000000f00 */
[----:B0-----:R-:W-:Y:S01]  /*8b00*/  @P1 LEA R8, R11, R6, 0x18 ;  /* 0x000000060b081211 */ /* 0x001fe200078ec0ff */
[----:B------:R-:W-:Y:S01]  /*8b10*/  IMAD.WIDE.U32 R6, R17, -0x55555555, RZ ;  /* 0xaaaaaaab11067825 */ /* 0x000fe200078e00ff */
[----:B------:R-:W-:Y:S02]  /*8b20*/  SEL R6, RZ, 0x1, !P0 ;  /* 0x00000001ff067807 */ /* 0x000fe40004000000 */
[----:B------:R0:W-:Y:S01]  /*8b30*/  @P1 SYNCS.ARRIVE.TRANS64.A1T0 RZ, [R8+URZ+0x48], RZ ;  /* 0x000048ff08ff19a7 */ /* 0x0001e2000810003f */
[----:B------:R-:W-:Y:S02]  /*8b40*/  IADD3 R2, P1, R2, UR22, RZ ;  /* 0x0000001602027c10 */ /* 0x000fe4000ff3e0ff */
[----:B------:R-:W-:Y:S02]  /*8b50*/  LOP3.LUT R5, R5, R6, RZ, 0x3c, !PT ;  /* 0x0000000605057212 */ /* 0x000fe400078e3cff */
[----:B------:R-:W-:Y:S02]  /*8b60*/  IADD3.X R3, R3, UR13, RZ, P1, !PT ;  /* 0x0000000d03037c10 */ /* 0x000fe40008ffe4ff */
[----:B------:R-:W-:-:S02]  /*8b70*/  ISETP.GE.U32.AND P0, PT, R2, UR6, PT ;  /* 0x0000000602007c0c */ /* 0x000fc4000bf06070 */
[----:B0-----:R-:W-:Y:S01]  /*8b80*/  SHF.R.U32.HI R8, RZ, 0x1, R7 ;  /* 0x00000001ff087819 */ /* 0x001fe20000011607 */
[----:B------:R-:W-:Y:S01]  /*8b90*/  IMAD.MOV.U32 R7, RZ, RZ, -0x1 ;  /* 0xffffffffff077424 */ /* 0x000fe200078e00ff */
[----:B------:R-:W-:Y:S02]  /*8ba0*/  ISETP.GE.U32.AND.EX P0, PT, R3, UR7, PT, P0 ;  /* 0x0000000703007c0c */ /* 0x000fe4000bf06100 */
[----:B------:R-:W-:Y:S01]  /*8bb0*/  @P2 LOP3.LUT R5, R5, 0x1, R8, 0x78, !PT ;  /* 0x0000000105052812 */ /* 0x000fe200078e7808 */
[----:B------:R-:W-:Y:S01]  /*8bc0*/  IMAD R17, R8, -0x3, R17 ;  /* 0xfffffffd08117824 */ /* 0x000fe200078e0211 */
[----:B------:R-:W-:-:S09]  /*8bd0*/  PRMT R6, RZ, 0x7610, R6 ;  /* 0x00007610ff067816 */ /* 0x000fd20000000006 */
[----:B------:R-:W-:Y:S05]  /*8be0*/  @P0 BRA `(.L_x_183) ;  /* 0x0000000400480947 */ /* 0x000fea0003800000 */
[----:B------:R-:W0:Y:S01]  /*8bf0*/  S2R R18, SR_CTAID.X ;  /* 0x0000000000127919 */ /* 0x000e220000002500 */
[----:B------:R-:W-:Y:S01]  /*8c00*/  ULDC.64 UR6, c[0x0][0x628] ;  /* 0x00018a0000067ab9 */ /* 0x000fe20000000a00 */
[----:B------:R-:W1:Y:S01]  /*8c10*/  LDC R19, c[0x0][0x144] ;  /* 0x00005100ff137b82 */ /* 0x000e620000000800 */
[----:B------:R-:W-:Y:S01]  /*8c20*/  ISETP.NE.U32.AND P0, PT, RZ, UR6, PT ;  /* 0x00000006ff007c0c */ /* 0x000fe2000bf05070 */
[----:B------:R-:W2:Y:S01]  /*8c30*/  S2R R13, SR_CTAID.Y ;  /* 0x00000000000d7919 */ /* 0x000ea20000002600 */
[----:B------:R-:W-:Y:S01]  /*8c40*/  ULDC UR8, c[0x0][0x630] ;  /* 0x00018c0000087ab9 */ /* 0x000fe20000000800 */
[----:B------:R-:W-:Y:S01]  /*8c50*/  ULDC UR9, c[0x0][0x150] ;  /* 0x0000540000097ab9 */ /* 0x000fe20000000800 */
[----:B------:R-:W-:Y:S01]  /*8c60*/  ISETP.NE.AND.EX P0, PT, RZ, UR7, PT, P0 ;  /* 0x00000007ff007c0c */ /* 0x000fe2000bf05300 */
[----:B------:R-:W-:Y:S02]  /*8c70*/  IMAD.MOV.U32 R6, RZ, RZ, R2 ;  /* 0x000000ffff067224 */ /* 0x000fe400078e0002 */
[----:B------:R-:W-:Y:S01]  /*8c80*/  IMAD.MOV.U32 R7, RZ, RZ, R3 ;  /* 0x000000ffff077224 */ /* 0x000fe200078e0003 */
[----:B0-----:R-:W-:-:S09]  /*8c90*/  I2FP.F32.U32 R20, R18 ;  /* 0x0000001200147245 */ /* 0x001fd20000201000 */
[----:B------:R-:W-:Y:S05]  /*8ca0*/  @!P0 BRA `(.L_x_184) ;  /* 0x0000000000288947 */ /* 0x000fea0003800000 */
[----:B------:R-:W-:Y:S02]  /*8cb0*/  ULDC UR5, c[0x0][0x634] ;  /* 0x00018d0000057ab9 */ /* 0x000fe40000000800 */
[----:B------:R-:W-:-:S05]  /*8cc0*/  IADD3 R7, P0, R2, UR5, RZ ;  /* 0x0000000502077c10 */ /* 0x000fca000ff1e0ff */
[----:B------:R-:W-:-:S04]  /*8cd0*/  IMAD.X R21, RZ, RZ, R3, P0 ;  /* 0x000000ffff157224 */ /* 0x000fc800000e0603 */
[----:B------:R-:W-:-:S04]  /*8ce0*/  IMAD.WIDE.U32 R8, R21, UR6, RZ ;  /* 0x0000000615087c25 */ /* 0x000fc8000f8e00ff */
[----:B------:R-:W-:-:S04]  /*8cf0*/  IMAD.WIDE.U32 R8, P0, R7, UR7, R8 ;  /* 0x0000000707087c25 */ /* 0x000fc8000f800008 */
[----:B------:R-:W-:-:S04]  /*8d00*/  IMAD.WIDE.U32 R6, R7, UR6, RZ ;  /* 0x0000000607067c25 */ /* 0x000fc8000f8e00ff */
[----:B------:R-:W-:Y:S01]  /*8d10*/  IMAD.MOV.U32 R6, RZ, RZ, R9 ;  /* 0x000000ffff067224 */ /* 0x000fe200078e0009 */
[----:B------:R-:W-:Y:S01]  /*8d20*/  IADD3 RZ, P1, R7, R8, RZ ;  /* 0x0000000807ff7210 */ /* 0x000fe20007f3e0ff */
[----:B------:R-:W-:-:S04]  /*8d30*/  IMAD.X R7, RZ, RZ, RZ, P0 ;  /* 0x000000ffff077224 */ /* 0x000fc800000e06ff */
[----:B------:R-:W-:-:S08]  /*8d40*/  IMAD.WIDE.U32.X R6, R21, UR7, R6, P1 ;  /* 0x0000000715067c25 */ /* 0x000fd000088e0406 */
.L_x_184:
[----:B------:R-:W-:Y:S01]  /*8d50*/  FMUL R20, R20, UR9 ;  /* 0x0000000914147c20 */ /* 0x000fe20008400000 */
[--C-:B------:R-:W-:Y:S01]  /*8d60*/  SHF.R.U64 R16, R6, UR8, R7.reuse ;  /* 0x0000000806107c19 */ /* 0x100fe20008001207 */
[----:B------:R-:W-:Y:S01]  /*8d70*/  ULDC.64 UR6, c[0x0][0x620] ;  /* 0x0001880000067ab9 */ /* 0x000fe20000000a00 */
[----:B------:R-:W-:Y:S01]  /*8d80*/  SHF.R.U32.HI R6, RZ, UR8, R7 ;  /* 0x00000008ff067c19 */ /* 0x000fe20008011607 */
[----:B------:R-:W-:Y:S01]  /*8d90*/  ULDC.64 UR8, c[0x0][0x640] ;  /* 0x0001900000087ab9 */ /* 0x000fe20000000a00 */
[----:B------:R-:W-:Y:S01]  /*8da0*/  IADD3 R7, P0, RZ, -R16, RZ ;  /* 0x80000010ff077210 */ /* 0x000fe20007f1e0ff */
[----:B------:R-:W0:Y:S01]  /*8db0*/  F2I.U32.TRUNC.NTZ R20, R20 ;  /* 0x0000001400147305 */ /* 0x000e22000020f000 */
[----:B------:R-:W3:Y:S01]  /*8dc0*/  LDC R22, c[0x0][0x148] ;  /* 0x00005200ff167b82 */ /* 0x000ee20000000800 */
[----:B------:R-:W-:Y:S02]  /*8dd0*/  ULDC UR5, c[0x0][0x618] ;  /* 0x0001860000057ab9 */ /* 0x000fe40000000800 */
[----:B------:R-:W-:Y:S01]  /*8de0*/  IMAD.X R6, RZ, RZ, ~R6, P0 ;  /* 0x000000ffff067224 */ /* 0x000fe200000e0e06 */
[----:B------:R-:W-:-:S03]  /*8df0*/  ISETP.NE.U32.AND P0, PT, RZ, UR8, PT ;  /* 0x00000008ff007c0c */ /* 0x000fc6000bf05070 */
[----:B------:R-:W-:Y:S01]  /*8e00*/  IMAD R6, R6, UR6, RZ ;  /* 0x0000000606067c24 */ /* 0x000fe2000f8e02ff */
[----:B------:R-:W-:-:S03]  /*8e10*/  ISETP.NE.AND.EX P0, PT, RZ, UR9, PT, P0 ;  /* 0x00000009ff007c0c */ /* 0x000fc6000bf05300 */
[C---:B------:R-:W-:Y:S02]  /*8e20*/  IMAD R9, R7.reuse, UR7, R6 ;  /* 0x0000000707097c24 */ /* 0x040fe4000f8e0206 */
[----:B------:R-:W-:Y:S01]  /*8e30*/  IMAD.WIDE.U32 R6, R7, UR6, R2 ;  /* 0x0000000607067c25 */ /* 0x000fe2000f8e0002 */
[----:B------:R-:W-:-:S03]  /*8e40*/  ULDC UR6, c[0x0][0x154] ;  /* 0x0000550000067ab9 */ /* 0x000fc60000000800 */
[----:B0-----:R-:W-:Y:S02]  /*8e50*/  IMAD.MOV R8, RZ, RZ, -R20 ;  /* 0x000000ffff087224 */ /* 0x001fe400078e0a14 */
[----:B------:R-:W-:Y:S02]  /*8e60*/  IMAD.IADD R7, R7, 0x1, R9 ;  /* 0x0000000107077824 */ /* 0x000fe400078e0209 */
[----:B-1----:R-:W-:Y:S01]  /*8e70*/  IMAD R18, R19, R8, R18 ;  /* 0x0000000813127224 */ /* 0x002fe200078e0212 */
[----:B--2---:R-:W-:Y:S02]  /*8e80*/  I2FP.F32.U32 R8, R13 ;  /* 0x0000000d00087245 */ /* 0x004fe40000201000 */
[--C-:B------:R-:W-:Y:S02]  /*8e90*/  SHF.R.U64 R19, R6, UR5, R7.reuse ;  /* 0x0000000506137c19 */ /* 0x100fe40008001207 */
[----:B------:R-:W-:Y:S01]  /*8ea0*/  SHF.R.U32.HI R6, RZ, UR5, R7 ;  /* 0x00000005ff067c19 */ /* 0x000fe20008011607 */
[----:B------:R-:W-:Y:S01]  /*8eb0*/  FMUL R8, R8, UR6 ;  /* 0x0000000608087c20 */ /* 0x000fe20008400000 */
[----:B------:R-:W-:-:S02]  /*8ec0*/  ULDC UR5, c[0x0][0x608] ;  /* 0x0001820000057ab9 */ /* 0x000fc40000000800 */
[--C-:B------:R-:W-:Y:S01]  /*8ed0*/  SHF.R.U64 R21, R19, UR5, R6.reuse ;  /* 0x0000000513157c19 */ /* 0x100fe20008001206 */
[----:B------:R0:W1:Y:S01]  /*8ee0*/  F2I.U32.TRUNC.NTZ R24, R8 ;  /* 0x0000000800187305 */ /* 0x000062000020f000 */
[----:B------:R-:W-:Y:S01]  /*8ef0*/  SHF.R.U32.HI R6, RZ, UR5, R6 ;  /* 0x00000005ff067c19 */ /* 0x000fe20008011606 */
[----:B------:R-:W-:-:S03]  /*8f00*/  ULDC UR5, c[0x0][0x658] ;  /* 0x0001960000057ab9 */ /* 0x000fc60000000800 */
[--C-:B------:R-:W-:Y:S02]  /*8f10*/  SHF.R.U64 R20, R21, UR5, R6.reuse ;  /* 0x0000000515147c19 */ /* 0x100fe40008001206 */
[----:B------:R-:W-:-:S03]  /*8f20*/  SHF.R.U32.HI R23, RZ, UR5, R6 ;  /* 0x00000005ff177c19 */ /* 0x000fc60008011606 */
[----:B------:R-:W-:Y:S02]  /*8f30*/  IMAD.MOV.U32 R6, RZ, RZ, R20 ;  /* 0x000000ffff067224 */ /* 0x000fe400078e0014 */
[----:B------:R-:W-:Y:S01]  /*8f40*/  IMAD.MOV.U32 R7, RZ, RZ, R23 ;  /* 0x000000ffff077224 */ /* 0x000fe200078e0017 */
[----:B0-----:R-:W-:Y:S06]  /*8f50*/  @!P0 BRA `(.L_x_185) ;  /* 0x0000000000288947 */ /* 0x001fec0003800000 */
        /* <DEDUP_REMOVED lines=10> */
.L_x_185:
[----:B------:R-:W-:Y:S01]  /*9000*/  ULDC UR5, c[0x0][0x648] ;  /* 0x0001920000057ab9 */ /* 0x000fe20000000800 */
[----:B------:R-:W-:Y:S01]  /*9010*/  LOP3.LUT R21, R21, UR17, RZ, 0xc0, !PT ;  /* 0x0000001115157c12 */ /* 0x000fe2000f8ec0ff */
[----:B-1----:R-:W-:Y:S01]  /*9020*/  IMAD.MOV R24, RZ, RZ, -R24 ;  /* 0x000000ffff187224 */ /* 0x002fe200078e0a18 */
[----:B------:R-:W-:Y:S01]  /*9030*/  SHF.R.U64 R6, R6, UR5, R7 ;  /* 0x0000000506067c19 */ /* 0x000fe20008001207 */
[----:B------:R-:W-:Y:S01]  /*9040*/  ULDC UR5, c[0x0][0x638] ;  /* 0x00018e0000057ab9 */ /* 0x000fe20000000800 */
[----:B------:R-:W-:Y:S01]  /*9050*/  LOP3.LUT R9, R19, UR4, RZ, 0xc0, !PT ;  /* 0x0000000413097c12 */ /* 0x000fe2000f8ec0ff */
[----:B---3--:R-:W-:Y:S01]  /*9060*/  @P4 IMAD R18, R22, R24, R13 ;  /* 0x0000001816124224 */ /* 0x008fe200078e020d */
[----:B------:R-:W-:Y:S01]  /*9070*/  ULDC UR6, c[0x0][0x610] ;  /* 0x0001840000067ab9 */ /* 0x000fe20000000800 */
[----:B------:R-:W-:Y:S02]  /*9080*/  IMAD.MOV R7, RZ, RZ, -R6 ;  /* 0x000000ffff077224 */ /* 0x000fe400078e0a06 */
[----:B------:R-:W-:-:S02]  /*9090*/  IMAD R21, R6, UR18, R21 ;  /* 0x0000001206157c24 */ /* 0x000fc4000f8e0215 */
[----:B------:R-:W-:Y:S01]  /*90a0*/  IMAD R20, R7, UR5, R20 ;  /* 0x0000000507147c24 */ /* 0x000fe2000f8e0214 */
[----:B------:R-:W-:Y:S01]  /*90b0*/  ULDC UR5, c[0x0][0x600] ;  /* 0x0001800000057ab9 */ /* 0x000fe20000000800 */
[----:B------:R-:W-:Y:S02]  /*90c0*/  IMAD R18, R21, UR6, R18 ;  /* 0x0000000615127c24 */ /* 0x000fe4000f8e0212 */
[----:B------:R-:W-:Y:S02]  /*90d0*/  IMAD R9, R20, UR5, R9 ;  /* 0x0000000514097c24 */ /* 0x000fe4000f8e0209 */
[----:B------:R-:W-:-:S03]  /*90e0*/  IMAD.MOV.U32 R6, RZ, RZ, 0x1 ;  /* 0x00000001ff067424 */ /* 0x000fc600078e00ff */
[----:B------:R-:W-:Y:S02]  /*90f0*/  SEL R7, R9, R18, !P4 ;  /* 0x0000001209077207 */ /* 0x000fe40006000000 */
[----:B------:R-:W-:-:S07]  /*9100*/  SEL R18, R18, R9, !P4 ;  /* 0x0000000912127207 */ /* 0x000fce0006000000 */
.L_x_183:
[----:B------:R-:W-:Y:S05]  /*9110*/  BSYNC B1 ;  /* 0x0000000000017941 */ /* 0x000fea0003800000 */
.L_x_182:
[----:B------:R-:W-:-:S13]  /*9120*/  LOP3.LUT P0, RZ, R6, 0xff, RZ, 0xc0, !PT ;  /* 0x000000ff06ff7812 */ /* 0x000fda000780c0ff */
[----:B------:R-:W-:Y:S05]  /*9130*/  @P0 BRA `(.L_x_186) ;  /* 0xfffffff400440947 */ /* 0x000fea000383ffff */
[----:B------:R-:W-:Y:S05]  /*9140*/  BSYNC B0 ;  /* 0x0000000000007941 */ /* 0x000fea0003800000 */
.L_x_175:
[----:B------:R-:W-:-:S03]  /*9150*/  UMOV UR5, 0xffffffff ;  /* 0xffffffff00057882 */ /* 0x000fc60000000000 */
[----:B------:R-:W-:Y:S05]  /*9160*/  BRA.DIV UR5, `(.L_x_187) ;  /* 0x0000000205f87947 */ /* 0x000fea000b800000 */
[----:B------:R-:W-:-:S13]  /*9170*/  ELECT P0, URZ, PT ;  /* 0x00000000003f782f */ /* 0x000fda0003800000 */
.L_x_200:
[----:B------:R-:W-:Y:S04]  /*9180*/  BSSY B0, `(.L_x_188) ;  /* 0x0000022000007945 */ /* 0x000fe80003800000 */
[----:B------:R-:W-:Y:S05]  /*9190*/  @!P0 BRA `(.L_x_189) ;  /* 0x0000000000808947 */ /* 0x000fea0003800000 */
[----:B------:R-:W-:-:S04]  /*91a0*/  LOP3.LUT R4, R4, 0x2, RZ, 0xfc, !PT ;  /* 0x0000000204047812 */ /* 0x000fc800078efcff */
[----:B------:R-:W-:-:S13]  /*91b0*/  ISETP.NE.AND P0, PT, R4, 0x3, PT ;  /* 0x000000030400780c */ /* 0x000fda0003f05270 */
[----:B------:R-:W-:Y:S05]  /*91c0*/  @!P0 BRA `(.L_x_190) ;  /* 0x0000000000048947 */ /* 0x000fea0003800000 */
[----:B------:R-:W-:Y:S01]  /*91d0*/  BPT.TRAP 0x1 ;  /* 0x000000040000795c */ /* 0x000fe20000300000 */
.L_x_190:
[----:B------:R-:W0:Y:S01]  /*91e0*/  S2R R3, SR_CgaCtaId ;  /* 0x0000000000037919 */ /* 0x000e220000008800 */
[----:B------:R-:W-:-:S04]  /*91f0*/  MOV R0, 0x400 ;  /* 0x0000040000007802 */ /* 0x000fc80000000f00 */
[----:B0-----:R-:W-:Y:S02]  /*9200*/  LEA R0, R3, R0, 0x18 ;  /* 0x0000000003007211 */ /* 0x001fe400078ec0ff */
[----:B------:R-:W-:-:S03]  /*9210*/  SHF.L.U32 R3, R5, 0x1f, RZ ;  /* 0x0000001f05037819 */ /* 0x000fc600000006ff */
[----:B------:R-:W-:-:S04]  /*9220*/  VIADD R0, R0, 0x18 ;  /* 0x0000001800007836 */ /* 0x000fc80000000000 */
[C---:B------:R-:W-:Y:S02]  /*9230*/  IMAD R4, R17.reuse, 0x8, R0 ;  /* 0x0000000811047824 */ /* 0x040fe400078e0200 */
[----:B------:R-:W-:Y:S02]  /*9240*/  VIADD R17, R17, 0x1 ;  /* 0x0000000111117836 */ /* 0x000fe40000000000 */
[----:B------:R-:W0:Y:S03]  /*9250*/  SYNCS.PHASECHK.TRANS64.TRYWAIT P0, [R4+URZ], R3 ;  /* 0x00000003040075a7 */ /* 0x000e26000800017f */
[----:B------:R-:W-:-:S04]  /*9260*/  ISETP.NE.AND P1, PT, R17, 0x3, PT ;  /* 0x000000031100780c */ /* 0x000fc80003f25270 */
[----:B------:R-:W-:Y:S02]  /*9270*/  SEL R2, RZ, 0x1, P1 ;  /* 0x00000001ff027807 */ /* 0x000fe40000800000 */
[----:B------:R-:W-:Y:S02]  /*9280*/  SEL R17, R17, RZ, P1 ;  /* 0x000000ff11117207 */ /* 0x000fe40000800000 */
[----:B------:R-:W-:-:S03]  /*9290*/  LOP3.LUT R7, R5, R2, RZ, 0x3c, !PT ;  /* 0x0000000205077212 */ /* 0x000fc600078e3cff */
[----:B------:R-:W-:Y:S01]  /*92a0*/  IMAD R6, R17, 0x8, R0 ;  /* 0x0000000811067824 */ /* 0x000fe200078e0200 */
[----:B------:R-:W-:Y:S01]  /*92b0*/  SHF.L.U32 R5, R7, 0x1f, RZ ;  /* 0x0000001f07057819 */ /* 0x000fe200000006ff */
[----:B0-----:R-:W-:Y:S06]  /*92c0*/  @!P0 BRA `(.L_x_191) ;  /* 0x0000000000c08947 */ /* 0x001fec0003800000 */
.L_x_201:
[----:B------:R-:W1:Y:S01]  /*92d0*/  SYNCS.PHASECHK.TRANS64.TRYWAIT P0, [R6+URZ], R5 ;  /* 0x00000005060075a7 */ /* 0x000e62000800017f */
[----:B------:R-:W-:-:S05]  /*92e0*/  VIADD R2, R17, 0x1 ;  /* 0x0000000111027836 */ /* 0x000fca0000000000 */
[----:B------:R-:W-:-:S04]  /*92f0*/  ISETP.NE.AND P1, PT, R2, 0x3, PT ;  /* 0x000000030200780c */ /* 0x000fc80003f25270 */
[----:B0-----:R-:W-:Y:S02]  /*9300*/  SEL R4, RZ, 0x1, P1 ;  /* 0x00000001ff047807 */ /* 0x001fe40000800000 */
[----:B------:R-:W-:Y:S02]  /*9310*/  SEL R3, R2, RZ, P1 ;  /* 0x000000ff02037207 */ /* 0x000fe40000800000 */
[----:B------:R-:W-:Y:S01]  /*9320*/  LOP3.LUT R4, R7, R4, RZ, 0x3c, !PT ;  /* 0x0000000407047212 */ /* 0x000fe200078e3cff */
[----:B-1----:R-:W-:Y:S06]  /*9330*/  @!P0 BRA `(.L_x_192) ;  /* 0x0000000000b88947 */ /* 0x002fec0003800000 */
.L_x_202:
[----:B------:R-:W-:Y:S01]  /*9340*/  IMAD R3, R3, 0x8, R0 ;  /* 0x0000000803037824 */ /* 0x000fe200078e0200 */
[----:B------:R-:W-:-:S07]  /*9350*/  SHF.L.U32 R0, R4, 0x1f, RZ ;  /* 0x0000001f04007819 */ /* 0x000fce00000006ff */
.L_x_193:
[----:B-1----:R1:W2:Y:S02]  /*9360*/  SYNCS.PHASECHK.TRANS64.TRYWAIT P0, [R3+URZ], R0 ;  /* 0x00000000030075a7 */ /* 0x0022a4000800017f */
[----:B--2---:R-:W-:Y:S05]  /*9370*/  @!P0 NANOSLEEP.SYNCS 0x989680 ;  /* 0x009896800000895d */ /* 0x004fea0003900000 */
[----:B------:R-:W2:Y:S02]  /*9380*/  @!P0 SYNCS.PHASECHK.TRANS64 P0, [R3+URZ], R0 ;  /* 0x00000000030085a7 */ /* 0x000ea4000800007f */
[----:B--2---:R-:W-:Y:S05]  /*9390*/  @!P0 BRA `(.L_x_193) ;  /* 0xfffffffc00f08947 */ /* 0x004fea000383ffff */
.L_x_189:
[----:B------:R-:W-:Y:S05]  /*93a0*/  BSYNC B0 ;  /* 0x0000000000007941 */ /* 0x000fea0003800000 */
.L_x_188:
[----:B------:R-:W-:Y:S05]  /*93b0*/  EXIT ;  /* 0x000000000000794d */ /* 0x000fea0003800000 */
.L_x_21:
[----:B-1----:R-:W-:-:S04]  /*93c0*/  IMAD.U32 R12, RZ, RZ, UR7 ;  /* 0x00000007ff0c7e24 */ /* 0x002fc8000f8e00ff */
[----:B------:R1:W4:Y:S03]  /*93d0*/  SYNCS.PHASECHK.TRANS64.TRYWAIT P1, [R12+URZ], R11 ;  /* 0x0000000b0c0075a7 */ /* 0x000326000802017f */
[----:B----4-:R-:W-:Y:S05]  /*93e0*/  @!P1 NANOSLEEP.SYNCS 0x989680 ;  /* 0x009896800000995d */ /* 0x010fea0003900000 */
[----:B------:R-:W4:Y:S02]  /*93f0*/  @!P1 SYNCS.PHASECHK.TRANS64 P1, [R12+URZ], R11 ;  /* 0x0000000b0c0095a7 */ /* 0x000f24000802007f */
[----:B----4-:R-:W-:Y:S05]  /*9400*/  @!P1 BRA `(.L_x_21) ;  /* 0xfffffffc00ec9947 */ /* 0x010fea000383ffff */
[----:B------:R-:W-:Y:S05]  /*9410*/  BRA `(.L_x_20) ;  /* 0xffffff8000d47947 */ /* 0x000fea000383ffff */
.L_x_27:
[----:B-1----:R-:W-:-:S04]  /*9420*/  IMAD.U32 R14, RZ, RZ, UR12 ;  /* 0x0000000cff0e7e24 */ /* 0x002fc8000f8e00ff */
[----:B------:R1:W4:Y:S03]  /*9430*/  SYNCS.PHASECHK.TRANS64.TRYWAIT P1, [R14+URZ], R13 ;  /* 0x0000000d0e0075a7 */ /* 0x000326000802017f */
[----:B----4-:R-:W-:Y:S05]  /*9440*/  @!P1 NANOSLEEP.SYNCS 0x989680 ;  /* 0x009896800000995d */ /* 0x010fea0003900000 */
[----:B------:R-:W4:Y:S02]  /*9450*/  @!P1 SYNCS.PHASECHK.TRANS64 P1, [R14+URZ], R13 ;  /* 0x0000000d0e0095a7 */ /* 0x000f24000802007f */
[----:B----4-:R-:W-:Y:S05]  /*9460*/  @!P1 BRA `(.L_x_27) ;  /* 0xfffffffc00ec9947 */ /* 0x010fea000383ffff */
[----:B------:R-:W-:Y:S05]  /*9470*/  BRA `(.L_x_26) ;  /* 0xffffff8c000c7947 */ /* 0x000fea000383ffff */
.L_x_176:
[----:B------:R-:W-:Y:S01]  /*9480*/  BSSY B1, `(.L_x_194) ;  /* 0x0000006000017945 */ /* 0x000fe20003800000 */
[----:B------:R-:W-:-:S07]  /*9490*/  IMAD.MOV.U32 R6, RZ, RZ, -0x1 ;  /* 0xffffffffff067424 */ /* 0x000fce00078e00ff */
[----:B------:R-:W-:Y:S05]  /*94a0*/  WARPSYNC.COLLECTIVE R6, `(.L_x_195) ;  /* 0x00000000060c7348 */ /* 0x000fea0003c00000 */
[----:B------:R-:W-:Y:S02]  /*94b0*/  ELECT P0, UR62, PT ;  /* 0x00000000003e782f */ /* 0x000fe40003800000 */
[----:B------:R-:W-:Y:S01]  /*94c0*/  MOV R6, UR62 ;  /* 0x0000003e00067c02 */ /* 0x000fe20008000f00 */
[----:B------:R-:W-:Y:S10]  /*94d0*/  ENDCOLLECTIVE ;  /* 0x000000000000791b */ /* 0x000ff40003800000 */
.L_x_195:
[----:B------:R-:W-:Y:S05]  /*94e0*/  BSYNC B1 ;  /* 0x0000000000017941 */ /* 0x000fea0003800000 */
.L_x_194:
[----:B------:R-:W-:Y:S05]  /*94f0*/  BRA `(.L_x_196) ;  /* 0xfffffff000607947 */ /* 0x000fea000383ffff */
.L_x_179:
[----:B0-----:R0:W1:Y:S02]  /*9500*/  SYNCS.PHASECHK.TRANS64.TRYWAIT P0, [R18+URZ+0x18], R9 ;  /* 0x00001809120075a7 */ /* 0x001064000800017f */
[----:B-1----:R-:W-:Y:S05]  /*9510*/  @!P0 NANOSLEEP.SYNCS 0x989680 ;  /* 0x009896800000895d */ /* 0x002fea0003900000 */
[----:B------:R-:W1:Y:S02]  /*9520*/  @!P0 SYNCS.PHASECHK.TRANS64 P0, [R18+URZ+0x18], R9 ;  /* 0x00001809120085a7 */ /* 0x000e64000800007f */
[----:B-1----:R-:W-:Y:S05]  /*9530*/  @!P0 BRA `(.L_x_179) ;  /* 0xfffffffc00f08947 */ /* 0x002fea000383ffff */
[----:B------:R-:W-:Y:S05]  /*9540*/  BRA `(.L_x_197) ;  /* 0xfffffff000a07947 */ /* 0x000fea000383ffff */
.L_x_187:
[----:B------:R-:W-:Y:S01]  /*9550*/  BSSY B0, `(.L_x_198) ;  /* 0x0000006000007945 */ /* 0x000fe20003800000 */
[----:B------:R-:W-:-:S07]  /*9560*/  IMAD.MOV.U32 R6, RZ, RZ, -0x1 ;  /* 0xffffffffff067424 */ /* 0x000fce00078e00ff */
[----:B------:R-:W-:Y:S05]  /*9570*/  WARPSYNC.COLLECTIVE R6, `(.L_x_199) ;  /* 0x00000000060c7348 */ /* 0x000fea0003c00000 */
[----:B------:R-:W-:Y:S02]  /*9580*/  ELECT P0, UR62, PT ;  /* 0x00000000003e782f */ /* 0x000fe40003800000 */
[----:B------:R-:W-:Y:S01]  /*9590*/  MOV R6, UR62 ;  /* 0x0000003e00067c02 */ /* 0x000fe20008000f00 */
[----:B------:R-:W-:Y:S10]  /*95a0*/  ENDCOLLECTIVE ;  /* 0x000000000000791b */ /* 0x000ff40003800000 */
.L_x_199:
[----:B------:R-:W-:Y:S05]  /*95b0*/  BSYNC B0 ;  /* 0x0000000000007941 */ /* 0x000fea0003800000 */
.L_x_198:
[----:B------:R-:W-:Y:S05]  /*95c0*/  BRA `(.L_x_200) ;  /* 0xfffffff800ec7947 */ /* 0x000fea000383ffff */
.L_x_191:
[----:B0-----:R0:W1:Y:S02]  /*95d0*/  SYNCS.PHASECHK.TRANS64.TRYWAIT P0, [R4+URZ], R3 ;  /* 0x00000003040075a7 */ /* 0x001064000800017f */
[----:B-1----:R-:W-:Y:S05]  /*95e0*/  @!P0 NANOSLEEP.SYNCS 0x989680 ;  /* 0x009896800000895d */ /* 0x002fea0003900000 */
[----:B------:R-:W1:Y:S02]  /*95f0*/  @!P0 SYNCS.PHASECHK.TRANS64 P0, [R4+URZ], R3 ;  /* 0x00000003040085a7 */ /* 0x000e64000800007f */
[----:B-1----:R-:W-:Y:S05]  /*9600*/  @!P0 BRA `(.L_x_191) ;  /* 0xfffffffc00f08947 */ /* 0x002fea000383ffff */
[----:B------:R-:W-:Y:S05]  /*9610*/  BRA `(.L_x_201) ;  /* 0xfffffffc002c7947 */ /* 0x000fea000383ffff */
.L_x_192:
[----:B0-----:R0:W1:Y:S02]  /*9620*/  SYNCS.PHASECHK.TRANS64.TRYWAIT P0, [R6+URZ], R5 ;  /* 0x00000005060075a7 */ /* 0x001064000800017f */
[----:B-1----:R-:W-:Y:S05]  /*9630*/  @!P0 NANOSLEEP.SYNCS 0x989680 ;  /* 0x009896800000895d */ /* 0x002fea0003900000 */
[----:B------:R-:W1:Y:S02]  /*9640*/  @!P0 SYNCS.PHASECHK.TRANS64 P0, [R6+URZ], R5 ;  /* 0x00000005060085a7 */ /* 0x000e64000800007f */
[----:B-1----:R-:W-:Y:S05]  /*9650*/  @!P0 BRA `(.L_x_192) ;  /* 0xfffffffc00f08947 */ /* 0x002fea000383ffff */
[----:B------:R-:W-:Y:S05]  /*9660*/  BRA `(.L_x_202) ;  /* 0xfffffffc00347947 */ /* 0x000fea000383ffff */
.L_x_203:
[----:B------:R-:W-:-:S00]  /*9670*/  BRA `(.L_x_203) ;  /* 0xfffffffc00fc7947 */ /* 0x000fc0000383ffff */
[----:B------:R-:W-:-:S00]  /*9680*/  NOP ;  /* 0x0000000000007918 */ /* 0x000fc00000000000 */
[----:B------:R-:W-:-:S00]  /*9690*/  NOP ;  /* 0x0000000000007918 */ /* 0x000fc00000000000 */
[----:B------:R-:W-:-:S00]  /*96a0*/  NOP ;  /* 0x0000000000007918 */ /* 0x000fc00000000000 */
[----:B------:R-:W-:-:S00]  /*96b0*/  NOP ;  /* 0x0000000000007918 */ /* 0x000fc00000000000 */
[----:B------:R-:W-:-:S00]  /*96c0*/  NOP ;  /* 0x0000000000007918 */ /* 0x000fc00000000000 */
[----:B------:R-:W-:-:S00]  /*96d0*/  NOP ;  /* 0x0000000000007918 */ /* 0x000fc00000000000 */
[----:B------:R-:W-:-:S00]  /*96e0*/  NOP ;  /* 0x0000000000007918 */ /* 0x000fc00000000000 */
[----:B------:R-:W-:-:S00]  /*96f0*/  NOP ;  /* 0x0000000000007918 */ /* 0x000fc00000000000 */
.L_x_204:


//--------------------- .nv.shared._ZN7cutlass13device_kernelINS_4gemm6kernel13GemmUniversalIN4cute5tupleIJiiiiEEENS1_10collective13CollectiveMmaINS1_37MainloopSm90TmaGmmaWarpSpecializedFP8ILi3ENS5_IJNS4_1CILi1EEENSA_ILi2EEESB_EEENS1_35KernelTmaWarpSpecializedCooperativeEEENS5_IJNSA_ILi256EEENSA_ILi64EEENSA_ILi32EEEEEENS_12float_e5m2_tENS5_IJlSB_lEEESK_SL_NS4_8TiledMMAINS4_8MMA_AtomIJNS4_4SM904GMMA30MMA_64x64x32_F32E5M2E5M2_SS_TNILNSP_7ScaleInE1ELSR_1EEEEEENS4_6LayoutINS5_IJSC_SB_SB_EEENS5_IJSB_NSA_ILi0EEESW_EEEEENS5_IJNS4_10UnderscoreESZ_SZ_EEEEENS4_23SM90_TMA_LOAD_MULTICASTENS4_14ComposedLayoutINS4_7SwizzleILi1ELi4ELi3EEENS4_18smem_ptr_flag_bitsILi8EEENSU_INS5_IJNSA_ILi8EEESI_EEENS5_IJSI_SB_EEEEEEEvNS4_8identityENS4_13SM90_TMA_LOADES1C_vS1D_EENS_8epilogue10collective6detail29Sm90TmaWarpSpecializedAdapterINS1H_15DefaultEpilogueISK_SL_SL_NS1G_6thread17LinearCombinationISK_Li1EffLNS1L_9ScaleType4KindE0ELNS_15FloatRoundStyleE2ESK_EENS1_15EpilogueDefaultEEEEEvvEEEEvNT_6ParamsE --------------------------
	.section	.nv.shared._ZN7cutlass13device_kernelINS_4gemm6kernel13GemmUniversalIN4cute5tupleIJiiiiEEENS1_10collective13CollectiveMmaINS1_37MainloopSm90TmaGmmaWarpSpecializedFP8ILi3ENS5_IJNS4_1CILi1EEENSA_ILi2EEESB_EEENS1_35KernelTmaWarpSpecializedCooperativeEEENS5_IJNSA_ILi256EEENSA_ILi64EEENSA_ILi32EEEEEENS_12float_e5m2_tENS5_IJlSB_lEEESK_SL_NS4_8TiledMMAINS4_8MMA_AtomIJNS4_4SM904GMMA30MMA_64x64x32_F32E5M2E5M2_SS_TNILNSP_7ScaleInE1ELSR_1EEEEEENS4_6LayoutINS5_IJSC_SB_SB_EEENS5_IJSB_NSA_ILi0EEESW_EEEEENS5_IJNS4_10UnderscoreESZ_SZ_EEEEENS4_23SM90_TMA_LOAD_MULTICASTENS4_14ComposedLayoutINS4_7SwizzleILi1ELi4ELi3EEENS4_18smem_ptr_flag_bitsILi8EEENSU_INS5_IJNSA_ILi8EEESI_EEENS5_IJSI_SB_EEEEEEEvNS4_8identityENS4_13SM90_TMA_LOADES1C_vS1D_EENS_8epilogue10collective6detail29Sm90TmaWarpSpecializedAdapterINS1H_15DefaultEpilogueISK_SL_SL_NS1G_6thread17LinearCombinationISK_Li1EffLNS1L_9ScaleType4KindE0ELNS_15FloatRoundStyleE2ESK_EENS1_15EpilogueDefaultEEEEEvvEEEEvNT_6ParamsE,"aw",@nobits
	.sectionflags	@""
	.align	16
	.zero		1024


//--------------------- .nv.shared.reserved.0     --------------------------
	.section	.nv.shared.reserved.0,"aw",@nobits
	.weak		__nv_reservedSMEM_offset_0_alias
	.size		__nv_reservedSMEM_offset_0_alias, 0, 0
	.other		__nv_reservedSMEM_offset_0_alias,@"STO_CUDA_RESERVED_SHARED STV_DEFAULT"
__nv_reservedSMEM_offset_0_alias:
	.zero		0


//--------------------- .nv.global                --------------------------
	.section	.nv.global,"aw",@nobits
.nv.global:
	.type		_ZN39_INTERNAL_563e7301_4_k_cu_3ba73a63_45094cute1_E,@object
	.size		_ZN39_INTERNAL_563e7301_4_k_cu_3ba73a63_45094cute1_E,(_ZN39_INTERNAL_563e7301_4_k_cu_3ba73a63_45094cuda3std3__45__cpo6cbeginE - _ZN39_INTERNAL_563e7301_4_k_cu_3ba73a63_45094cute1_E)
_ZN39_INTERNAL_563e7301_4_k_cu_3ba73a63_45094cute1_E:
	.zero		1
	.type		_ZN39_INTERNAL_563e7301_4_k_cu_3ba73a63_45094cuda3std3__45__cpo6cbeginE,@object
	.size		_ZN39_INTERNAL_563e7301_4_k_cu_3ba73a63_45094cuda3std3__45__cpo6cbeginE,(_ZN39_INTERNAL_563e7301_4_k_cu_3ba73a63_45094cuda3std3__48in_placeE - _ZN39_INTERNAL_563e7301_4_k_cu_3ba73a63_45094cuda3std3__45__cpo6cbeginE)
_ZN39_INTERNAL_563e7301_4_k_cu_3ba73a63_45094cuda3std3__45__cpo6cbeginE:
	.zero		1
	.type		_ZN39_INTERNAL_563e7301_4_k_cu_3ba73a63_45094cuda3std3__48in_placeE,@object
	.size		_ZN39_INTERNAL_563e7301_4_k_cu_3ba73a63_45094cuda3std3__48in_placeE,(_ZN39_INTERNAL_563e7301_4_k_cu_3ba73a63_45094cuda3std6ranges3__45__cpo9iter_moveE - _ZN39_INTERNAL_563e7301_4_k_cu_3ba73a63_45094cuda3std3__48in_placeE)
_ZN39_INTERNAL_563e7301_4_k_cu_3ba73a63_45094cuda3std3__48in_placeE:
	.zero		1
	.type		_ZN39_INTERNAL_563e7301_4_k_cu_3ba73a63_45094cuda3std6ranges3__45__cpo9iter_moveE,@object
	.size		_ZN39_INTERNAL_563e7301_4_k_cu_3ba73a63_45094cuda3std6ranges3__45__cpo9iter_moveE,(_ZN39_INTERNAL_563e7301_4_k_cu_3ba73a63_45094cuda3std3__45__cpo5beginE - _ZN39_INTERNAL_563e7301_4_k_cu_3ba73a63_45094cuda3std6ranges3__45__cpo9iter_moveE)
_ZN39_INTERNAL_563e7301_4_k_cu_3ba73a63_45094cuda3std6ranges3__45__cpo9iter_moveE:
	.zero		1
	.type		_ZN39_INTERNAL_563e7301_4_k_cu_3ba73a63_45094cuda3std3__45__cpo5beginE,@object
	.size		_ZN39_INTERNAL_563e7301_4_k_cu_3ba73a63_45094cuda3std3__45__cpo5beginE,(_ZN39_INTERNAL_563e7301_4_k_cu_3ba73a63_45094cuda3std3__441_GLOBAL__N__563e7301_4_k_cu_3ba73a63_45096ignoreE - _ZN39_INTERNAL_563e7301_4_k_cu_3ba73a63_45094cuda3std3__45__cpo5beginE)
_ZN39_INTERNAL_563e7301_4_k_cu_3ba73a63_45094cuda3std3__45__cpo5beginE:
	.zero		1
	.type		_ZN39_INTERNAL_563e7301_4_k_cu_3ba73a63_45094cuda3std3__441_GLOBAL__N__563e7301_4_k_cu_3ba73a63_45096ignoreE,@object
	.size		_ZN39_INTERNAL_563e7301_4_k_cu_3ba73a63_45094cuda3std3__441_GLOBAL__N__563e7301_4_k_cu_3ba73a63_45096ignoreE,(_ZN39_INTERNAL_563e7301_4_k_cu_3ba73a63_45094cute7productE - _ZN39_INTERNAL_563e7301_4_k_cu_3ba73a63_45094cuda3std3__441_GLOBAL__N__563e7301_4_k_cu_3ba73a63_45096ignoreE)
_ZN39_INTERNAL_563e7301_4_k_cu_3ba73a63_45094cuda3std3__441_GLOBAL__N__563e7301_4_k_cu_3ba73a63_45096ignoreE:
	.zero		1
	.type		_ZN39_INTERNAL_563e7301_4_k_cu_3ba73a63_45094cute7productE,@object
	.size		_ZN39_INTERNAL_563e7301_4_k_cu_3ba73a63_45094cute7productE,(_ZN39_INTERNAL_563e7301_4_k_cu_3ba73a63_45094cuda3std3__45__cpo3endE - _ZN39_INTERNAL_563e7301_4_k_cu_3ba73a63_45094cute7productE)
_ZN39_INTERNAL_563e7301_4_k_cu_3ba73a63_45094cute7productE:
	.zero		1
	.type		_ZN39_INTERNAL_563e7301_4_k_cu_3ba73a63_45094cuda3std3__45__cpo3endE,@object
	.size		_ZN39_INTERNAL_563e7301_4_k_cu_3ba73a63_45094cuda3std3__45__cpo3endE,(_ZN39_INTERNAL_563e7301_4_k_cu_3ba73a63_45094cuda3std3__419piecewise_constructE - _ZN39_INTERNAL_563e7301_4_k_cu_3ba73a63_45094cuda3std3__45__cpo3endE)
_ZN39_INTERNAL_563e7301_4_k_cu_3ba73a63_45094cuda3std3__45__cpo3endE:
	.zero		1
	.type		_ZN39_INTERNAL_563e7301_4_k_cu_3ba73a63_45094cuda3std3__419piecewise_constructE,@object
	.size		_ZN39_INTERNAL_563e7301_4_k_cu_3ba73a63_45094cuda3std3__419piecewise_constructE,(_ZN39_INTERNAL_563e7301_4_k_cu_3ba73a63_45094cuda3std3__45__cpo4cendE - _ZN39_INTERNAL_563e7301_4_k_cu_3ba73a63_45094cuda3std3__419piecewise_constructE)
_ZN39_INTERNAL_563e7301_4_k_cu_3ba73a63_45094cuda3std3__419piecewise_constructE:
	.zero		1
	.type		_ZN39_INTERNAL_563e7301_4_k_cu_3ba73a63_45094cuda3std3__45__cpo4cendE,@object
	.size		_ZN39_INTERNAL_563e7301_4_k_cu_3ba73a63_45094cuda3std3__45__cpo4cendE,(_ZN39_INTERNAL_563e7301_4_k_cu_3ba73a63_45094cuda3std6ranges3__45__cpo4swapE - _ZN39_INTERNAL_563e7301_4_k_cu_3ba73a63_45094cuda3std3__45__cpo4cendE)
_ZN39_INTERNAL_563e7301_4_k_cu_3ba73a63_45094cuda3std3__45__cpo4cendE:
	.zero		1
	.type		_ZN39_INTERNAL_563e7301_4_k_cu_3ba73a63_45094cuda3std6ranges3__45__cpo4swapE,@object
	.size		_ZN39_INTERNAL_563e7301_4_k_cu_3ba73a63_45094cuda3std6ranges3__45__cpo4swapE,(.L_7 - _ZN39_INTERNAL_563e7301_4_k_cu_3ba73a63_45094cuda3std6ranges3__45__cpo4swapE)
_ZN39_INTERNAL_563e7301_4_k_cu_3ba73a63_45094cuda3std6ranges3__45__cpo4swapE:
	.zero		1
.L_7:


//--------------------- .nv.constant0._ZN7cutlass13device_kernelINS_4gemm6kernel13GemmUniversalIN4cute5tupleIJiiiiEEENS1_10collective13CollectiveMmaINS1_37MainloopSm90TmaGmmaWarpSpecializedFP8ILi3ENS5_IJNS4_1CILi1EEENSA_ILi2EEESB_EEENS1_35KernelTmaWarpSpecializedCooperativeEEENS5_IJNSA_ILi256EEENSA_ILi64EEENSA_ILi32EEEEEENS_12float_e5m2_tENS5_IJlSB_lEEESK_SL_NS4_8TiledMMAINS4_8MMA_AtomIJNS4_4SM904GMMA30MMA_64x64x32_F32E5M2E5M2_SS_TNILNSP_7ScaleInE1ELSR_1EEEEEENS4_6LayoutINS5_IJSC_SB_SB_EEENS5_IJSB_NSA_ILi0EEESW_EEEEENS5_IJNS4_10UnderscoreESZ_SZ_EEEEENS4_23SM90_TMA_LOAD_MULTICASTENS4_14ComposedLayoutINS4_7SwizzleILi1ELi4ELi3EEENS4_18smem_ptr_flag_bitsILi8EEENSU_INS5_IJNSA_ILi8EEESI_EEENS5_IJSI_SB_EEEEEEEvNS4_8identityENS4_13SM90_TMA_LOADES1C_vS1D_EENS_8epilogue10collective6detail29Sm90TmaWarpSpecializedAdapterINS1H_15DefaultEpilogueISK_SL_SL_NS1G_6thread17LinearCombinationISK_Li1EffLNS1L_9ScaleType4KindE0ELNS_15FloatRoundStyleE2ESK_EENS1_15EpilogueDefaultEEEEEvvEEEEvNT_6ParamsE --------------------------
	.section	.nv.constant0._ZN7cutlass13device_kernelINS_4gemm6kernel13GemmUniversalIN4cute5tupleIJiiiiEEENS1_10collective13CollectiveMmaINS1_37MainloopSm90TmaGmmaWarpSpecializedFP8ILi3ENS5_IJNS4_1CILi1EEENSA_ILi2EEESB_EEENS1_35KernelTmaWarpSpecializedCooperativeEEENS5_IJNSA_ILi256EEENSA_ILi64EEENSA_ILi32EEEEEENS_12float_e5m2_tENS5_IJlSB_lEEESK_SL_NS4_8TiledMMAINS4_8MMA_AtomIJNS4_4SM904GMMA30MMA_64x64x32_F32E5M2E5M2_SS_TNILNSP_7ScaleInE1ELSR_1EEEEEENS4_6LayoutINS5_IJSC_SB_SB_EEENS5_IJSB_NSA_ILi0EEESW_EEEEENS5_IJNS4_10UnderscoreESZ_SZ_EEEEENS4_23SM90_TMA_LOAD_MULTICASTENS4_14ComposedLayoutINS4_7SwizzleILi1ELi4ELi3EEENS4_18smem_ptr_flag_bitsILi8EEENSU_INS5_IJNSA_ILi8EEESI_EEENS5_IJSI_SB_EEEEEEEvNS4_8identityENS4_13SM90_TMA_LOADES1C_vS1D_EENS_8epilogue10collective6detail29Sm90TmaWarpSpecializedAdapterINS1H_15DefaultEpilogueISK_SL_SL_NS1G_6thread17LinearCombinationISK_Li1EffLNS1L_9ScaleType4KindE0ELNS_15FloatRoundStyleE2ESK_EENS1_15EpilogueDefaultEEEEEvvEEEEvNT_6ParamsE,"a",@progbits
	.sectionflags	@""
	.align	4
.nv.constant0._ZN7cutlass13device_kernelINS_4gemm6kernel13GemmUniversalIN4cute5tupleIJiiiiEEENS1_10collective13CollectiveMmaINS1_37MainloopSm90TmaGmmaWarpSpecializedFP8ILi3ENS5_IJNS4_1CILi1EEENSA_ILi2EEESB_EEENS1_35KernelTmaWarpSpecializedCooperativeEEENS5_IJNSA_ILi256EEENSA_ILi64EEENSA_ILi32EEEEEENS_12float_e5m2_tENS5_IJlSB_lEEESK_SL_NS4_8TiledMMAINS4_8MMA_AtomIJNS4_4SM904GMMA30MMA_64x64x32_F32E5M2E5M2_SS_TNILNSP_7ScaleInE1ELSR_1EEEEEENS4_6LayoutINS5_IJSC_SB_SB_EEENS5_IJSB_NSA_ILi0EEESW_EEEEENS5_IJNS4_10UnderscoreESZ_SZ_EEEEENS4_23SM90_TMA_LOAD_MULTICASTENS4_14ComposedLayoutINS4_7SwizzleILi1ELi4ELi3EEENS4_18smem_ptr_flag_bitsILi8EEENSU_INS5_IJNSA_ILi8EEESI_EEENS5_IJSI_SB_EEEEEEEvNS4_8identityENS4_13SM90_TMA_LOADES1C_vS1D_EENS_8epilogue10collective6detail29Sm90TmaWarpSpecializedAdapterINS1H_15DefaultEpilogueISK_SL_SL_NS1G_6thread17LinearCombinationISK_Li1EffLNS1L_9ScaleType4KindE0ELNS_15FloatRoundStyleE2ESK_EENS1_15EpilogueDefaultEEEEEvvEEEEvNT_6ParamsE:
	.zero		1664


//--------------------- SYMBOLS --------------------------

	.type		.nv.reservedSmem.offset0,@object
	.size		.nv.reservedSmem.offset0,0x4
